# CuTe-DSL kernel — source=cudnn_frontend_dsl family=gemm_swiglu
# config = {"ab_dtype": "Float16", "c_dtype": "BFloat16", "mma_mn": [256, 256], "cluster_mn": [2, 1]}


// ===== COMPILED SASS (sm_100a) =====

	.target	sm_100a

	.elftype	@"ET_EXEC"


//--------------------- .note.nv.tkinfo           --------------------------
	.section	.note.nv.tkinfo,"",@"SHT_NOTE"
	.sectionflags	@"SHF_NOTE_NV_TKINFO"
	.tkinfo
        /*0018*/ 	.word	0x00000081
        /*0030*/ 	.string	""
        /*0030*/ 	.string	"ptxas"
        /*0030*/ 	.string	"Cuda compilation tools, release 12.9, V12.9.83"
        /*0030*/ 	.string	"Build system must define TOOLS_VERSION_EXTENDED"
        /*0030*/ 	.string	"-O 3 -arch sm_100a "



//--------------------- .note.nv.cuver            --------------------------
	.section	.note.nv.cuver,"",@"SHT_NOTE"
	.sectionflags	@"SHF_NOTE_NV_CUVER"
        /*0018*/ 	.short	0x0001
        /*001a*/ 	.short	0x0064
        /*001c*/ 	.short	0x0001
        /*001e*/ 	.short	0x0000
        /*0020*/ 	.short	0x0001
        /*0022*/ 	.short	0x0000


//--------------------- .nv.info                  --------------------------
	.section	.nv.info,"",@"SHT_CUDA_INFO"
	.align	4


	//----- nvinfo : EIATTR_REGCOUNT
	.align		4
        /*0000*/ 	.byte	0x04, 0x2f
        /*0002*/ 	.short	(.L_6 - .L_5)
	.align		4
.L_5:
        /*0004*/ 	.word	index@(kernel_cutlass_kernel_cudnngemm_swigludense_gemm_persistent_swigluPersistentDenseGemmKernel_object_at__TiledMMA_ThrLayoutVMNK21111000_PermutationMNK____MMAAtom_ThrID21_ShapeMNK25625616_TV_0)
        /*0008*/ 	.word	0x00000060


	//----- nvinfo : EIATTR_FRAME_SIZE
	.align		4
.L_6:
        /*000c*/ 	.byte	0x04, 0x11
        /*000e*/ 	.short	(.L_8 - .L_7)
	.align		4
.L_7:
        /*0010*/ 	.word	index@($__internal_2_$__cuda_sm10x_tcgen05_guardrail_trap_unallocated_columns_being_dealloced)
        /*0014*/ 	.word	0x00000000


	//----- nvinfo : EIATTR_FRAME_SIZE
	.align		4
.L_8:
        /*0018*/ 	.byte	0x04, 0x11
        /*001a*/ 	.short	(.L_10 - .L_9)
	.align		4
.L_9:
        /*001c*/ 	.word	index@($__internal_1_$__cuda_sm10x_tcgen05_guardrail_trap_phase_invalid_during_alloc)
        /*0020*/ 	.word	0x00000000


	//----- nvinfo : EIATTR_FRAME_SIZE
	.align		4
.L_10:
        /*0024*/ 	.byte	0x04, 0x11
        /*0026*/ 	.short	(.L_12 - .L_11)
	.align		4
.L_11:
        /*0028*/ 	.word	index@($__internal_0_$__cuda_sm10x_tcgen05_guardrail_trap_col_being_dealloced_not_returned_by_alloc)
        /*002c*/ 	.word	0x00000000


	//----- nvinfo : EIATTR_FRAME_SIZE
	.align		4
.L_12:
        /*0030*/ 	.byte	0x04, 0x11
        /*0032*/ 	.short	(.L_14 - .L_13)
	.align		4
.L_13:
        /*0034*/ 	.word	index@(kernel_cutlass_kernel_cudnngemm_swigludense_gemm_persistent_swigluPersistentDenseGemmKernel_object_at__TiledMMA_ThrLayoutVMNK21111000_PermutationMNK____MMAAtom_ThrID21_ShapeMNK25625616_TV_0)
        /*0038*/ 	.word	0x00000000


	//----- nvinfo : EIATTR_MIN_STACK_SIZE
	.align		4
.L_14:
        /*003c*/ 	.byte	0x04, 0x12
        /*003e*/ 	.short	(.L_16 - .L_15)
	.align		4
.L_15:
        /*0040*/ 	.word	index@(kernel_cutlass_kernel_cudnngemm_swigludense_gemm_persistent_swigluPersistentDenseGemmKernel_object_at__TiledMMA_ThrLayoutVMNK21111000_PermutationMNK____MMAAtom_ThrID21_ShapeMNK25625616_TV_0)
        /*0044*/ 	.word	0x00000000
.L_16:


//--------------------- .nv.info.kernel_cutlass_kernel_cudnngemm_swigludense_gemm_persistent_swigluPersistentDenseGemmKernel_object_at__TiledMMA_ThrLayoutVMNK21111000_PermutationMNK____MMAAtom_ThrID21_ShapeMNK25625616_TV_0 --------------------------
	.section	.nv.info.kernel_cutlass_kernel_cudnngemm_swigludense_gemm_persistent_swigluPersistentDenseGemmKernel_object_at__TiledMMA_ThrLayoutVMNK21111000_PermutationMNK____MMAAtom_ThrID21_ShapeMNK25625616_TV_0,"",@"SHT_CUDA_INFO"
	.sectionflags	@""
	.align	4


	//----- nvinfo : EIATTR_CUDA_API_VERSION
	.align		4
        /*0000*/ 	.byte	0x04, 0x37
        /*0002*/ 	.short	(.L_18 - .L_17)
.L_17:
        /*0004*/ 	.word	0x00000081


	//----- nvinfo : EIATTR_KPARAM_INFO
	.align		4
.L_18:
        /*0008*/ 	.byte	0x04, 0x17
        /*000a*/ 	.short	(.L_20 - .L_19)
.L_19:
        /*000c*/ 	.word	0x00000000
        /*0010*/ 	.short	0x0008
        /*0012*/ 	.short	0x0264
        /*0014*/ 	.byte	0x00, 0xf0, 0x11, 0x00


	//----- nvinfo : EIATTR_KPARAM_INFO
	.align		4
.L_20:
        /*0018*/ 	.byte	0x04, 0x17
        /*001a*/ 	.short	(.L_22 - .L_21)
.L_21:
        /*001c*/ 	.word	0x00000000
        /*0020*/ 	.short	0x0007
        /*0022*/ 	.short	0x0258
        /*0024*/ 	.byte	0x00, 0xf0, 0x31, 0x00


	//----- nvinfo : EIATTR_KPARAM_INFO
	.align		4
.L_22:
        /*0028*/ 	.byte	0x04, 0x17
        /*002a*/ 	.short	(.L_24 - .L_23)
.L_23:
        /*002c*/ 	.word	0x00000000
        /*0030*/ 	.short	0x0006
        /*0032*/ 	.short	0x024c
        /*0034*/ 	.byte	0x00, 0xf0, 0x31, 0x00


	//----- nvinfo : EIATTR_KPARAM_INFO
	.align		4
.L_24:
        /*0038*/ 	.byte	0x04, 0x17
        /*003a*/ 	.short	(.L_26 - .L_25)
.L_25:
        /*003c*/ 	.word	0x00000000
        /*0040*/ 	.short	0x0005
        /*0042*/ 	.short	0x0240
        /*0044*/ 	.byte	0x00, 0xf0, 0x31, 0x00


	//----- nvinfo : EIATTR_KPARAM_INFO
	.align		4
.L_26:
        /*0048*/ 	.byte	0x04, 0x17
        /*004a*/ 	.short	(.L_28 - .L_27)
.L_27:
        /*004c*/ 	.word	0x00000000
        /*0050*/ 	.short	0x0004
        /*0052*/ 	.short	0x01c0
        /*0054*/ 	.byte	0x00, 0xf0, 0x01, 0x02


	//----- nvinfo : EIATTR_KPARAM_INFO
	.align		4
.L_28:
        /*0058*/ 	.byte	0x04, 0x17
        /*005a*/ 	.short	(.L_30 - .L_29)
.L_29:
        /*005c*/ 	.word	0x00000000
        /*0060*/ 	.short	0x0003
        /*0062*/ 	.short	0x0140
        /*0064*/ 	.byte	0x00, 0xf0, 0x01, 0x02


	//----- nvinfo : EIATTR_KPARAM_INFO
	.align		4
.L_30:
        /*0068*/ 	.byte	0x04, 0x17
        /*006a*/ 	.short	(.L_32 - .L_31)
.L_31:
        /*006c*/ 	.word	0x00000000
        /*0070*/ 	.short	0x0002
        /*0072*/ 	.short	0x00c0
        /*0074*/ 	.byte	0x00, 0xf0, 0x01, 0x02


	//----- nvinfo : EIATTR_KPARAM_INFO
	.align		4
.L_32:
        /*0078*/ 	.byte	0x04, 0x17
        /*007a*/ 	.short	(.L_34 - .L_33)
.L_33:
        /*007c*/ 	.word	0x00000000
        /*0080*/ 	.short	0x0001
        /*0082*/ 	.short	0x0040
        /*0084*/ 	.byte	0x00, 0xf0, 0x01, 0x02


	//----- nvinfo : EIATTR_KPARAM_INFO
	.align		4
.L_34:
        /*0088*/ 	.byte	0x04, 0x17
        /*008a*/ 	.short	(.L_36 - .L_35)
.L_35:
        /*008c*/ 	.word	0x00000000
        /*0090*/ 	.short	0x0000
        /*0092*/ 	.short	0x0000
        /*0094*/ 	.byte	0x00, 0xf0, 0x0d, 0x00


	//----- nvinfo : EIATTR_AT_ENTRY_FRAGMENTS
	.align		4
.L_36:
        /*0098*/ 	.byte	0x04, 0x4f
        /*009a*/ 	.short	(.L_38 - .L_37)


	//   ....[0]....
.L_37:
        /*009c*/ 	.word	0x00000004


	//   ....[1]....
        /*00a0*/ 	.word	0x00000005


	//----- nvinfo : EIATTR_RESERVED_SMEM_USED
	.align		4
.L_38:
        /*00a4*/ 	.byte	0x01, 0x41
	.zero		2


	//----- nvinfo : EIATTR_SPARSE_MMA_MASK
	.align		4
        /*00a8*/ 	.byte	0x03, 0x50
        /*00aa*/ 	.short	0x0000


	//----- nvinfo : EIATTR_TCGEN05_2CTA_USED
	.align		4
        /*00ac*/ 	.byte	0x01, 0x52
	.zero		2


	//----- nvinfo : EIATTR_MAXREG_COUNT
	.align		4
        /*00b0*/ 	.byte	0x03, 0x1b
        /*00b2*/ 	.short	0x00ff


	//----- nvinfo : EIATTR_NUM_BARRIERS
	.align		4
        /*00b4*/ 	.byte	0x02, 0x4c
        /*00b6*/ 	.byte	0x03
	.zero		1


	//----- nvinfo : EIATTR_INT_WARP_WIDE_INSTR_OFFSETS
	.align		4
        /*00b8*/ 	.byte	0x04, 0x31
        /*00ba*/ 	.short	(.L_40 - .L_39)


	//   ....[0]....
.L_39:
        /*00bc*/ 	.word	0x00004570


	//   ....[1]....
        /*00c0*/ 	.word	0x000045a0


	//----- nvinfo : EIATTR_COOP_GROUP_MASK_REGIDS
	.align		4
.L_40:
        /*00c4*/ 	.byte	0x04, 0x29
        /*00c6*/ 	.short	(.L_42 - .L_41)


	//   ....[0]....
.L_41:
        /*00c8*/ 	.word	0xffffffff


	//   ....[1]....
        /*00cc*/ 	.word	0xffffffff


	//   ....[2]....
        /*00d0*/ 	.word	0xffffffff


	//   ....[3]....
        /*00d4*/ 	.word	0xffffffff


	//   ....[4]....
        /*00d8*/ 	.word	0xffffffff


	//   ....[5]....
        /*00dc*/ 	.word	0xffffffff


	//   ....[6]....
        /*00e0*/ 	.word	0xffffffff


	//----- nvinfo : EIATTR_COOP_GROUP_INSTR_OFFSETS
	.align		4
.L_42:
        /*00e4*/ 	.byte	0x04, 0x28
        /*00e6*/ 	.short	(.L_44 - .L_43)


	//   ....[0]....
.L_43:
        /*00e8*/ 	.word	0x00000390


	//   ....[1]....
        /*00ec*/ 	.word	0x00000540


	//   ....[2]....
        /*00f0*/ 	.word	0x00000690


	//   ....[3]....
        /*00f4*/ 	.word	0x00001aa0


	//   ....[4]....
        /*00f8*/ 	.word	0x000020b0


	//   ....[5]....
        /*00fc*/ 	.word	0x000043f0


	//   ....[6]....
        /*0100*/ 	.word	0x00004650


	//----- nvinfo : EIATTR_VRC_CTA_INIT_COUNT
	.align		4
.L_44:
        /*0104*/ 	.byte	0x02, 0x4a
        /*0106*/ 	.byte	0x80
	.zero		1


	//----- nvinfo : EIATTR_MBARRIER_INSTR_OFFSETS
	.align		4
        /*0108*/ 	.byte	0x04, 0x39
        /*010a*/ 	.short	(.L_46 - .L_45)


	//   ....[0]....
.L_45:
        /*010c*/ 	.word	0x000002a0
        /*0110*/ 	.word	0x000000ff
        /*0114*/ 	.word	0x00000000
        /*0118*/ 	.short	0x0100
        /*011a*/ 	.byte	0x06
	.zero		1


	//   ....[1]....
        /*011c*/ 	.word	0x000002b0
        /*0120*/ 	.word	0x000000ff
        /*0124*/ 	.word	0x00000008
        /*0128*/ 	.short	0x0100
        /*012a*/ 	.byte	0x06
	.zero		1


	//   ....[2]....
        /*012c*/ 	.word	0x000002c0
        /*0130*/ 	.word	0x000000ff
        /*0134*/ 	.word	0x00000010
        /*0138*/ 	.short	0x0100
        /*013a*/ 	.byte	0x06
	.zero		1


	//   ....[3]....
        /*013c*/ 	.word	0x000002d0
        /*0140*/ 	.word	0x000000ff
        /*0144*/ 	.word	0x00000018
        /*0148*/ 	.short	0x0100
        /*014a*/ 	.byte	0x06
	.zero		1


	//   ....[4]....
        /*014c*/ 	.word	0x000002e0
        /*0150*/ 	.word	0x000000ff
        /*0154*/ 	.word	0x00000020
        /*0158*/ 	.short	0x0100
        /*015a*/ 	.byte	0x06
	.zero		1


	//   ....[5]....
        /*015c*/ 	.word	0x000002f0
        /*0160*/ 	.word	0x000000ff
        /*0164*/ 	.word	0x00000028
        /*0168*/ 	.short	0x0100
        /*016a*/ 	.byte	0x06
	.zero		1


	//   ....[6]....
        /*016c*/ 	.word	0x00000300
        /*0170*/ 	.word	0x000000ff
        /*0174*/ 	.word	0x00000030
        /*0178*/ 	.short	0x0100
        /*017a*/ 	.byte	0x06
	.zero		1


	//   ....[7]....
        /*017c*/ 	.word	0x00000310
        /*0180*/ 	.word	0x000000ff
        /*0184*/ 	.word	0x00000038
        /*0188*/ 	.short	0x0100
        /*018a*/ 	.byte	0x06
	.zero		1


	//   ....[8]....
        /*018c*/ 	.word	0x00000320
        /*0190*/ 	.word	0x000000ff
        /*0194*/ 	.word	0x00000040
        /*0198*/ 	.short	0x0100
        /*019a*/ 	.byte	0x06
	.zero		1


	//   ....[9]....
        /*019c*/ 	.word	0x00000330
        /*01a0*/ 	.word	0x000000ff
        /*01a4*/ 	.word	0x00000048
        /*01a8*/ 	.short	0x0100
        /*01aa*/ 	.byte	0x06
	.zero		1


	//   ....[10]....
        /*01ac*/ 	.word	0x000004b0
        /*01b0*/ 	.word	0x000000ff
        /*01b4*/ 	.word	0x00000050
        /*01b8*/ 	.short	0x0100
        /*01ba*/ 	.byte	0x07
	.zero		1


	//   ....[11]....
        /*01bc*/ 	.word	0x000004c0
        /*01c0*/ 	.word	0x000000ff
        /*01c4*/ 	.word	0x00000058
        /*01c8*/ 	.short	0x0100
        /*01ca*/ 	.byte	0x07
	.zero		1


	//   ....[12]....
        /*01cc*/ 	.word	0x000004d0
        /*01d0*/ 	.word	0x000000ff
        /*01d4*/ 	.word	0x00000060
        /*01d8*/ 	.short	0x0100
        /*01da*/ 	.byte	0x07
	.zero		1


	//   ....[13]....
        /*01dc*/ 	.word	0x000004e0
        /*01e0*/ 	.word	0x000000ff
        /*01e4*/ 	.word	0x00000068
        /*01e8*/ 	.short	0x0100
        /*01ea*/ 	.byte	0x07
	.zero		1


	//   ....[14]....
        /*01ec*/ 	.word	0x00000630
        /*01f0*/ 	.word	0x000000ff
        /*01f4*/ 	.word	0x00000070
        /*01f8*/ 	.short	0x0100
        /*01fa*/ 	.byte	0x06
	.zero		1


	//   ....[15]....
        /*01fc*/ 	.word	0x00000a90
        /*0200*/ 	.word	0x000000ff
        /*0204*/ 	.word	0x00000028
        /*0208*/ 	.short	0x010a
        /*020a*/ 	.byte	0x06
	.zero		1


	//   ....[16]....
        /*020c*/ 	.word	0x00000bc0
        /*0210*/ 	.word	0x000000ff
        /*0214*/ 	.word	0x00000028
        /*0218*/ 	.short	0x010a
        /*021a*/ 	.byte	0x09
	.zero		1


	//   ....[17]....
        /*021c*/ 	.word	0x00000d90
        /*0220*/ 	.word	0x000000ff
        /*0224*/ 	.word	0x00000028
        /*0228*/ 	.short	0x010a
        /*022a*/ 	.byte	0x1e
	.zero		1


	//   ....[18]....
        /*022c*/ 	.word	0x000010e0
        /*0230*/ 	.word	0x000000ff
        /*0234*/ 	.word	0x00000028
        /*0238*/ 	.short	0x010a
        /*023a*/ 	.byte	0x05
	.zero		1


	//   ....[19]....
        /*023c*/ 	.word	0x00001520
        /*0240*/ 	.word	0x000000ff
        /*0244*/ 	.word	0x00000000
        /*0248*/ 	.short	0x010a
        /*024a*/ 	.byte	0x06
	.zero		1


	//   ....[20]....
        /*024c*/ 	.word	0x00001530
        /*0250*/ 	.word	0x000000ff
        /*0254*/ 	.word	0x00000060
        /*0258*/ 	.short	0x010a
        /*025a*/ 	.byte	0x07
	.zero		1


	//   ....[21]....
        /*025c*/ 	.word	0x000016c0
        /*0260*/ 	.word	0x000000ff
        /*0264*/ 	.word	0x00000000
        /*0268*/ 	.short	0x010a
        /*026a*/ 	.byte	0x05
	.zero		1


	//   ....[22]....
        /*026c*/ 	.word	0x00001870
        /*0270*/ 	.word	0x000000ff
        /*0274*/ 	.word	0x00000000
        /*0278*/ 	.short	0x010a
        /*027a*/ 	.byte	0x06
	.zero		1


	//   ....[23]....
        /*027c*/ 	.word	0x00001a20
        /*0280*/ 	.word	0x00000000
        /*0284*/ 	.word	0x00000060
        /*0288*/ 	.short	0x010a
        /*028a*/ 	.byte	0xff
	.zero		1


	//   ....[24]....
        /*028c*/ 	.word	0x00001d20
        /*0290*/ 	.word	0x00000000
        /*0294*/ 	.word	0x00000000
        /*0298*/ 	.short	0x010a
        /*029a*/ 	.byte	0xff
	.zero		1


	//   ....[25]....
        /*029c*/ 	.word	0x00001d40
        /*02a0*/ 	.word	0x00000000
        /*02a4*/ 	.word	0x00000000
        /*02a8*/ 	.short	0x010a
        /*02aa*/ 	.byte	0xff
	.zero		1


	//   ....[26]....
        /*02ac*/ 	.word	0x00001f20
        /*02b0*/ 	.word	0x00000008
        /*02b4*/ 	.word	0x00000000
        /*02b8*/ 	.short	0x010a
        /*02ba*/ 	.byte	0xff
	.zero		1


	//   ....[27]....
        /*02bc*/ 	.word	0x00001f40
        /*02c0*/ 	.word	0x00000008
        /*02c4*/ 	.word	0x00000000
        /*02c8*/ 	.short	0x010a
        /*02ca*/ 	.byte	0xff
	.zero		1


	//   ....[28]....
        /*02cc*/ 	.word	0x00002030
        /*02d0*/ 	.word	0x00000008
        /*02d4*/ 	.word	0x00000000
        /*02d8*/ 	.short	0x0101
        /*02da*/ 	.byte	0xff
	.zero		1


	//   ....[29]....
        /*02dc*/ 	.word	0x00002750
        /*02e0*/ 	.word	0x000000ff
        /*02e4*/ 	.word	0x00000050
        /*02e8*/ 	.short	0x010a
        /*02ea*/ 	.byte	0x1a
	.zero		1


	//   ....[30]....
        /*02ec*/ 	.word	0x000040b0
        /*02f0*/ 	.word	0x000000ff
        /*02f4*/ 	.word	0x00000000
        /*02f8*/ 	.short	0x0101
        /*02fa*/ 	.byte	0x1a
	.zero		1


	//   ....[31]....
        /*02fc*/ 	.word	0x000043c0
        /*0300*/ 	.word	0x00000005
        /*0304*/ 	.word	0x00000000
        /*0308*/ 	.short	0x0101
        /*030a*/ 	.byte	0xff
	.zero		1


	//   ....[32]....
        /*030c*/ 	.word	0x000043d0
        /*0310*/ 	.word	0x00000002
        /*0314*/ 	.word	0x00000070
        /*0318*/ 	.short	0x010a
        /*031a*/ 	.byte	0xff
	.zero		1


	//   ....[33]....
        /*031c*/ 	.word	0x000046b0
        /*0320*/ 	.word	0x00000000
        /*0324*/ 	.word	0x00000028
        /*0328*/ 	.short	0x010a
        /*032a*/ 	.byte	0xff
	.zero		1


	//   ....[34]....
        /*032c*/ 	.word	0x00004730
        /*0330*/ 	.word	0x00000000
        /*0334*/ 	.word	0x00000028
        /*0338*/ 	.short	0x010a
        /*033a*/ 	.byte	0xff
	.zero		1


	//   ....[35]....
        /*033c*/ 	.word	0x000047a0
        /*0340*/ 	.word	0x00000000
        /*0344*/ 	.word	0x00000060
        /*0348*/ 	.short	0x010a
        /*034a*/ 	.byte	0xff
	.zero		1


	//   ....[36]....
        /*034c*/ 	.word	0x00004820
        /*0350*/ 	.word	0x00000000
        /*0354*/ 	.word	0x00000000
        /*0358*/ 	.short	0x010a
        /*035a*/ 	.byte	0xff
	.zero		1


	//   ....[37]....
        /*035c*/ 	.word	0x00004880
        /*0360*/ 	.word	0x00000000
        /*0364*/ 	.word	0x00000060
        /*0368*/ 	.short	0x010a
        /*036a*/ 	.byte	0xff
	.zero		1


	//   ....[38]....
        /*036c*/ 	.word	0x000048e0
        /*0370*/ 	.word	0x00000000
        /*0374*/ 	.word	0x00000000
        /*0378*/ 	.short	0x010a
        /*037a*/ 	.byte	0xff
	.zero		1


	//   ....[39]....
        /*037c*/ 	.word	0x00004940
        /*0380*/ 	.word	0x00000008
        /*0384*/ 	.word	0x00000000
        /*0388*/ 	.short	0x010a
        /*038a*/ 	.byte	0xff
	.zero		1


	//   ....[40]....
        /*038c*/ 	.word	0x000049b0
        /*0390*/ 	.word	0x00000004
        /*0394*/ 	.word	0x00000050
        /*0398*/ 	.short	0x010a
        /*039a*/ 	.byte	0xff
	.zero		1


	//   ....[41]....
        /*039c*/ 	.word	0x00004a00
        /*03a0*/ 	.word	0x00000002
        /*03a4*/ 	.word	0x00000070
        /*03a8*/ 	.short	0x010a
        /*03aa*/ 	.byte	0xff
	.zero		1


	//----- nvinfo : EIATTR_NUM_MBARRIERS
	.align		4
.L_46:
        /*03ac*/ 	.byte	0x03, 0x38
        /*03ae*/ 	.short	0x000f


	//----- nvinfo : EIATTR_EXIT_INSTR_OFFSETS
	.align		4
        /*03b0*/ 	.byte	0x04, 0x1c
        /*03b2*/ 	.short	(.L_48 - .L_47)


	//   ....[0]....
.L_47:
        /*03b4*/ 	.word	0x00001a60


	//   ....[1]....
        /*03b8*/ 	.word	0x00004670


	//----- nvinfo : EIATTR_REQNTID
	.align		4
.L_48:
        /*03bc*/ 	.byte	0x04, 0x10
        /*03be*/ 	.short	(.L_50 - .L_49)
.L_49:
        /*03c0*/ 	.word	0x000000c0
        /*03c4*/ 	.word	0x00000001
        /*03c8*/ 	.word	0x00000001


	//----- nvinfo : EIATTR_CRS_STACK_SIZE
	.align		4
.L_50:
        /*03cc*/ 	.byte	0x04, 0x1e
        /*03ce*/ 	.short	(.L_52 - .L_51)
.L_51:
        /*03d0*/ 	.word	0x00000000


	//----- nvinfo : EIATTR_CBANK_PARAM_SIZE
	.align		4
.L_52:
        /*03d4*/ 	.byte	0x03, 0x19
        /*03d6*/ 	.short	0x0268


	//----- nvinfo : EIATTR_PARAM_CBANK
	.align		4
        /*03d8*/ 	.byte	0x04, 0x0a
        /*03da*/ 	.short	(.L_54 - .L_53)
	.align		4
.L_53:
        /*03dc*/ 	.word	index@(.nv.constant0.kernel_cutlass_kernel_cudnngemm_swigludense_gemm_persistent_swigluPersistentDenseGemmKernel_object_at__TiledMMA_ThrLayoutVMNK21111000_PermutationMNK____MMAAtom_ThrID21_ShapeMNK25625616_TV_0)
        /*03e0*/ 	.short	0x0380
        /*03e2*/ 	.short	0x0268


	//----- nvinfo : EIATTR_SW_WAR
	.align		4
.L_54:
        /*03e4*/ 	.byte	0x04, 0x36
        /*03e6*/ 	.short	(.L_56 - .L_55)
.L_55:
        /*03e8*/ 	.word	0x00000008
.L_56:


//--------------------- .nv.compat                --------------------------
	.section	.nv.compat,"",@"SHT_CUDA_COMPAT_INFO"
	.align	4
        /*0000*/ 	.byte	0x02, 0x02, 0x02, 0x00, 0x02, 0x05, 0x05, 0x00, 0x02, 0x03, 0x01, 0x00, 0x02, 0x06, 0x01, 0x00


//--------------------- .nv.callgraph             --------------------------
	.section	.nv.callgraph,"",@"SHT_CUDA_CALLGRAPH"
	.align	4
	.sectionentsize	8
	.align		4
        /*0000*/ 	.word	0x00000000
	.align		4
        /*0004*/ 	.word	0xffffffff
	.align		4
        /*0008*/ 	.word	0x00000000
	.align		4
        /*000c*/ 	.word	0xfffffffe
	.align		4
        /*0010*/ 	.word	0x00000000
	.align		4
        /*0014*/ 	.word	0xfffffffd
	.align		4
        /*0018*/ 	.word	0x00000000
	.align		4
        /*001c*/ 	.word	0xfffffffc


//--------------------- .text.kernel_cutlass_kernel_cudnngemm_swigludense_gemm_persistent_swigluPersistentDenseGemmKernel_object_at__TiledMMA_ThrLayoutVMNK21111000_PermutationMNK____MMAAtom_ThrID21_ShapeMNK25625616_TV_0 --------------------------
	.section	.text.kernel_cutlass_kernel_cudnngemm_swigludense_gemm_persistent_swigluPersistentDenseGemmKernel_object_at__TiledMMA_ThrLayoutVMNK21111000_PermutationMNK____MMAAtom_ThrID21_ShapeMNK25625616_TV_0,"ax",@progbits
	.align	128
        .global         kernel_cutlass_kernel_cudnngemm_swigludense_gemm_persistent_swigluPersistentDenseGemmKernel_object_at__TiledMMA_ThrLayoutVMNK21111000_PermutationMNK____MMAAtom_ThrID21_ShapeMNK25625616_TV_0
        .type           kernel_cutlass_kernel_cudnngemm_swigludense_gemm_persistent_swigluPersistentDenseGemmKernel_object_at__TiledMMA_ThrLayoutVMNK21111000_PermutationMNK____MMAAtom_ThrID21_ShapeMNK25625616_TV_0,@function
        .size           kernel_cutlass_kernel_cudnngemm_swigludense_gemm_persistent_swigluPersistentDenseGemmKernel_object_at__TiledMMA_ThrLayoutVMNK21111000_PermutationMNK____MMAAtom_ThrID21_ShapeMNK25625616_TV_0,(.L_x_71 - kernel_cutlass_kernel_cudnngemm_swigludense_gemm_persistent_swigluPersistentDenseGemmKernel_object_at__TiledMMA_ThrLayoutVMNK21111000_PermutationMNK____MMAAtom_ThrID21_ShapeMNK25625616_TV_0)
        .other          kernel_cutlass_kernel_cudnngemm_swigludense_gemm_persistent_swigluPersistentDenseGemmKernel_object_at__TiledMMA_ThrLayoutVMNK21111000_PermutationMNK____MMAAtom_ThrID21_ShapeMNK25625616_TV_0,@"STO_CUDA_ENTRY STV_DEFAULT"
kernel_cutlass_kernel_cudnngemm_swigludense_gemm_persistent_swigluPersistentDenseGemmKernel_object_at__TiledMMA_ThrLayoutVMNK21111000_PermutationMNK____MMAAtom_ThrID21_ShapeMNK25625616_TV_0:
.text.kernel_cutlass_kernel_cudnngemm_swigludense_gemm_persistent_swigluPersistentDenseGemmKernel_object_at__TiledMMA_ThrLayoutVMNK21111000_PermutationMNK____MMAAtom_ThrID21_ShapeMNK25625616_TV_0:
[----:B------:R-:W1:Y:S01]  /*0000*/  LDC R1, c[0x0][0x37c] ;  /* 0x0000df00ff017b82 */ /* 0x000e620000000800 */
[----:B------:R-:W2:Y:S07]  /*0010*/  S2R R4, SR_TID.X ;  /* 0x0000000000047919 */ /* 0x000eae0000002100 */
[----:B------:R-:W3:Y:S01]  /*0020*/  S2UR UR4, SR_CgaCtaId ;  /* 0x00000000000479c3 */ /* 0x000ee20000008800 */
[----:B------:R-:W4:Y:S01]  /*0030*/  LDCU.U8 UR7, c[0x0][0x382] ;  /* 0x00007040ff0777ac */ /* 0x000f220008000000 */
[----:B------:R-:W5:Y:S06]  /*0040*/  LDCU.U8 UR6, c[0x0][0x381] ;  /* 0x00007020ff0677ac */ /* 0x000f6c0008000000 */
[----:B------:R-:W2:Y:S01]  /*0050*/  S2UR UR22, SR_CTAID.X ;  /* 0x00000000001679c3 */ /* 0x000ea20000002500 */
[----:B------:R-:W2:Y:S01]  /*0060*/  LDCU UR5, c[0x0][0x36c] ;  /* 0x00006d80ff0577ac */ /* 0x000ea20008000800 */
[----:B----4-:R-:W-:-:S02]  /*0070*/  ULOP3.LUT UR7, UR7, 0x1, URZ, 0xc0, !UPT ;  /* 0x0000000107077892 */ /* 0x010fc4000f8ec0ff */
[----:B-----5:R-:W-:Y:S02]  /*0080*/  ULOP3.LUT UR6, UR6, 0x1, URZ, 0xc0, !UPT ;  /* 0x0000000106067892 */ /* 0x020fe4000f8ec0ff */
[----:B---3--:R-:W-:Y:S02]  /*0090*/  ULEA.HI UR13, UR4, UR4, URZ, 0x1 ;  /* 0x00000004040d7291 */ /* 0x008fe4000f8f08ff */
[----:B--2---:R-:W-:Y:S02]  /*00a0*/  UISETP.EQ.U32.AND UP2, UPT, UR5, 0x1, UPT ;  /* 0x000000010500788c */ /* 0x004fe4000bf42070 */
[----:B------:R-:W-:Y:S01]  /*00b0*/  UISETP.NE.U32.AND UP6, UPT, UR7, 0x1, UPT ;  /* 0x000000010700788c */ /* 0x000fe2000bfc5070 */
[----:B------:R-:W-:Y:S01]  /*00c0*/  SHF.R.U32.HI R0, RZ, 0x5, R4 ;  /* 0x00000005ff007819 */ /* 0x000fe20000011604 */
[----:B------:R-:W-:Y:S02]  /*00d0*/  ULOP3.LUT UR22, UR22, 0x1, URZ, 0xc0, !UPT ;  /* 0x0000000116167892 */ /* 0x000fe4000f8ec0ff */
[----:B------:R-:W-:Y:S01]  /*00e0*/  UISETP.NE.U32.AND UP5, UPT, UR6, 0x1, UPT ;  /* 0x000000010600788c */ /* 0x000fe2000bfa5070 */
[----:B------:R-:W-:Y:S01]  /*00f0*/  R2UR UR23, R0 ;  /* 0x00000000001772ca */ /* 0x000fe200000e0000 */
[----:B------:R-:W-:-:S12]  /*0100*/  ULOP3.LUT UR12, UR13, 0xfffffffe, URZ, 0xc0, !UPT ;  /* 0xfffffffe0d0c7892 */ /* 0x000fd8000f8ec0ff */
[----:B------:R-:W-:Y:S02]  /*0110*/  UISETP.NE.AND UP4, UPT, UR23, 0x5, UPT ;  /* 0x000000051700788c */ /* 0x000fe4000bf85270 */
[----:B------:R-:W-:-:S07]  /*0120*/  UISETP.NE.AND UP3, UPT, UR23, URZ, UPT ;  /* 0x000000ff1700728c */ /* 0x000fce000bf65270 */
[----:B-1----:R-:W-:Y:S05]  /*0130*/  BRA.U UP4, `(.L_x_0) ;  /* 0x0000000104387547 */ /* 0x002fea000b800000 */
[----:B------:R-:W1:Y:S02]  /*0140*/  LDCU.64 UR6, c[0x0][0x348] ;  /* 0x00006900ff0677ac */ /* 0x000e640008000a00 */
[----:B-1----:R-:W-:Y:S02]  /*0150*/  UIADD3 UR14, UP1, UPT, UR6, 0x40, URZ ;  /* 0x00000040060e7890 */ /* 0x002fe4000ff3e0ff */
[----:B------:R-:W-:Y:S02]  /*0160*/  UIADD3 UR10, UP0, UPT, UR6, 0xc0, URZ ;  /* 0x000000c0060a7890 */ /* 0x000fe4000ff1e0ff */
[----:B------:R-:W-:Y:S02]  /*0170*/  UIADD3.X UR15, UPT, UPT, URZ, UR7, URZ, UP1, !UPT ;  /* 0x00000007ff0f7290 */ /* 0x000fe40008ffe4ff */
[----:B------:R-:W-:Y:S02]  /*0180*/  UIADD3 UR8, UP1, UPT, UR6, 0x140, URZ ;  /* 0x0000014006087890 */ /* 0x000fe4000ff3e0ff */
[----:B------:R-:W-:-:S02]  /*0190*/  UIADD3.X UR11, UPT, UPT, URZ, UR7, URZ, UP0, !UPT ;  /* 0x00000007ff0b7290 */ /* 0x000fc400087fe4ff */
[----:B------:R-:W-:Y:S02]  /*01a0*/  UIADD3 UR6, UP0, UPT, UR6, 0x1c0, URZ ;  /* 0x000001c006067890 */ /* 0x000fe4000ff1e0ff */
[----:B------:R-:W-:Y:S01]  /*01b0*/  UIADD3.X UR9, UPT, UPT, URZ, UR7, URZ, UP1, !UPT ;  /* 0x00000007ff097290 */ /* 0x000fe20008ffe4ff */
[----:B------:R1:W-:Y:S01]  /*01c0*/  UTMACCTL.PF [UR14] ;  /* 0x000000000e0079b9 */ /* 0x0003e20008040000 */
[----:B------:R-:W-:-:S03]  /*01d0*/  UIADD3.X UR7, UPT, UPT, URZ, UR7, URZ, UP0, !UPT ;  /* 0x00000007ff077290 */ /* 0x000fc600087fe4ff */
[----:B------:R1:W-:Y:S04]  /*01e0*/  UTMACCTL.PF [UR10] ;  /* 0x000000000a0079b9 */ /* 0x0003e80008040000 */
[----:B------:R1:W-:Y:S02]  /*01f0*/  UTMACCTL.PF [UR8] ;  /* 0x00000000080079b9 */ /* 0x0003e40008040000 */
[----:B------:R1:W-:Y:S02]  /*0200*/  UTMACCTL.PF [UR6] ;  /* 0x00000000060079b9 */ /* 0x0003e40008040000 */
[----:B-1----:R-:W-:Y:S01]  /*0210*/  NOP ;  /* 0x0000000000007918 */ /* 0x002fe20000000000 */
.L_x_0:
[----:B------:R-:W-:Y:S05]  /*0220*/  BRA.U UP3, `(.L_x_1) ;  /* 0x0000000103487547 */ /* 0x000fea000b800000 */
[----:B------:R-:W-:Y:S01]  /*0230*/  UMOV UR6, 0x400 ;  /* 0x0000040000067882 */ /* 0x000fe20000000000 */
[----:B------:R-:W-:Y:S01]  /*0240*/  UMOV UR5, 0x1 ;  /* 0x0000000100057882 */ /* 0x000fe20000000000 */
[----:B------:R-:W-:Y:S02]  /*0250*/  ULEA UR6, UR4, UR6, 0x18 ;  /* 0x0000000604067291 */ /* 0x000fe4000f8ec0ff */
[----:B------:R-:W-:-:S04]  /*0260*/  UIADD3 UR8, UPT, UPT, -UR5, 0x100000, URZ ;  /* 0x0010000005087890 */ /* 0x000fc8000fffe1ff */
[----:B------:R-:W-:Y:S02]  /*0270*/  USHF.L.U32 UR9, UR8, 0xb, URZ ;  /* 0x0000000b08097899 */ /* 0x000fe400080006ff */
[----:B------:R-:W-:Y:S01]  /*0280*/  USHF.L.U32 UR8, UR8, 0x1, URZ ;  /* 0x0000000108087899 */ /* 0x000fe200080006ff */
[----:B------:R-:W1:Y:S11]  /*0290*/  FENCE.VIEW.ASYNC.S ;  /* 0x00000000000073c6 */ /* 0x000e760000000000 */
[----:B-1----:R1:W2:Y:S01]  /*02a0*/  SYNCS.EXCH.64 URZ, [UR6], UR8 ;  /* 0x0000000806ff75b2 */ /* 0x0022a20008000100 */
[----:B------:R1:W3:Y:S01]  /*02b0*/  SYNCS.EXCH.64 URZ, [UR6+0x8], UR8 ;  /* 0x0000080806ff75b2 */ /* 0x0002e20008000100 */
[----:B------:R1:W4:Y:S01]  /*02c0*/  SYNCS.EXCH.64 URZ, [UR6+0x10], UR8 ;  /* 0x0000100806ff75b2 */ /* 0x0003220008000100 */
[----:B------:R1:W5:Y:S01]  /*02d0*/  SYNCS.EXCH.64 URZ, [UR6+0x18], UR8 ;  /* 0x0000180806ff75b2 */ /* 0x0003620008000100 */
[----:B------:R1:W1:Y:S01]  /*02e0*/  SYNCS.EXCH.64 URZ, [UR6+0x20], UR8 ;  /* 0x0000200806ff75b2 */ /* 0x0002620008000100 */
[----:B------:R1:W1:Y:S01]  /*02f0*/  SYNCS.EXCH.64 URZ, [UR6+0x28], UR8 ;  /* 0x0000280806ff75b2 */ /* 0x0002620008000100 */
[----:B------:R1:W1:Y:S01]  /*0300*/  SYNCS.EXCH.64 URZ, [UR6+0x30], UR8 ;  /* 0x0000300806ff75b2 */ /* 0x0002620008000100 */
[----:B------:R1:W1:Y:S01]  /*0310*/  SYNCS.EXCH.64 URZ, [UR6+0x38], UR8 ;  /* 0x0000380806ff75b2 */ /* 0x0002620008000100 */
[----:B------:R1:W1:Y:S01]  /*0320*/  SYNCS.EXCH.64 URZ, [UR6+0x40], UR8 ;  /* 0x0000400806ff75b2 */ /* 0x0002620008000100 */
[----:B------:R1:W1:Y:S01]  /*0330*/  SYNCS.EXCH.64 URZ, [UR6+0x48], UR8 ;  /* 0x0000480806ff75b2 */ /* 0x0002620008000100 */
[----:B------:R-:W-:Y:S01]  /*0340*/  NOP ;  /* 0x0000000000007918 */ /* 0x000fe20000000000 */
.L_x_1:
[----:B------:R-:W-:Y:S01]  /*0350*/  NOP ;  /* 0x0000000000007918 */ /* 0x000fe20000000000 */
[----:B------:R-:W-:Y:S05]  /*0360*/  BRA.U !UP2, `(.L_x_2) ;  /* 0x000000010a087547 */ /* 0x000fea000b800000 */
[----:B-12345:R-:W-:Y:S01]  /*0370*/  UCGABAR_ARV ;  /* 0x00000000000079c7 */ /* 0x03efe20008000000 */
[----:B------:R-:W-:Y:S05]  /*0380*/  BRA `(.L_x_3) ;  /* 0x0000000000047947 */ /* 0x000fea0003800000 */
.L_x_2:
[----:B-12345:R-:W-:Y:S01]  /*0390*/  NOP ;  /* 0x0000000000007918 */ /* 0x03efe20000000000 */
.L_x_3:
[----:B------:R-:W-:Y:S05]  /*03a0*/  BRA.U !UP2, `(.L_x_4) ;  /* 0x000000010a0c7547 */ /* 0x000fea000b800000 */
[----:B------:R-:W-:Y:S01]  /*03b0*/  UCGABAR_WAIT ;  /* 0x0000000000007dc7 */ /* 0x000fe20008000000 */
[----:B------:R-:W-:Y:S01]  /*03c0*/  CCTL.IVALL ;  /* 0x00000000ff00798f */ /* 0x000fe20002000000 */
[----:B------:R-:W-:Y:S05]  /*03d0*/  BRA `(.L_x_5) ;  /* 0x0000000000047947 */ /* 0x000fea0003800000 */
.L_x_4:
[----:B------:R-:W-:Y:S06]  /*03e0*/  BAR.SYNC.DEFER_BLOCKING 0x0 ;  /* 0x0000000000007b1d */ /* 0x000fec0000010000 */
.L_x_5:
[----:B------:R-:W-:Y:S05]  /*03f0*/  BRA.U UP3, `(.L_x_6) ;  /* 0x0000000103407547 */ /* 0x000fea000b800000 */
[----:B------:R-:W-:Y:S01]  /*0400*/  UMOV UR7, 0x400 ;  /* 0x0000040000077882 */ /* 0x000fe20000000000 */
[----:B------:R-:W-:Y:S01]  /*0410*/  UMOV UR6, 0x1 ;  /* 0x0000000100067882 */ /* 0x000fe20000000000 */
[----:B------:R-:W-:Y:S01]  /*0420*/  UMOV UR5, 0x8 ;  /* 0x0000000800057882 */ /* 0x000fe20000000000 */
[----:B------:R-:W-:Y:S02]  /*0430*/  ULEA UR7, UR4, UR7, 0x18 ;  /* 0x0000000704077291 */ /* 0x000fe4000f8ec0ff */
[----:B------:R-:W-:-:S04]  /*0440*/  UIADD3 UR8, UPT, UPT, -UR6, 0x100000, URZ ;  /* 0x0010000006087890 */ /* 0x000fc8000fffe1ff */
[----:B------:R-:W-:Y:S02]  /*0450*/  USHF.L.U32 UR9, UR8, 0xb, URZ ;  /* 0x0000000b08097899 */ /* 0x000fe400080006ff */
[----:B------:R-:W-:Y:S02]  /*0460*/  USHF.L.U32 UR8, UR8, 0x1, URZ ;  /* 0x0000000108087899 */ /* 0x000fe400080006ff */
[----:B------:R-:W-:-:S04]  /*0470*/  UIADD3 UR10, UPT, UPT, -UR5, 0x100000, URZ ;  /* 0x00100000050a7890 */ /* 0x000fc8000fffe1ff */
[----:B------:R-:W-:Y:S02]  /*0480*/  USHF.L.U32 UR11, UR10, 0xb, URZ ;  /* 0x0000000b0a0b7899 */ /* 0x000fe400080006ff */
[----:B------:R-:W-:Y:S01]  /*0490*/  USHF.L.U32 UR10, UR10, 0x1, URZ ;  /* 0x000000010a0a7899 */ /* 0x000fe200080006ff */
[----:B------:R-:W1:Y:S03]  /*04a0*/  FENCE.VIEW.ASYNC.S ;  /* 0x00000000000073c6 */ /* 0x000e660000000000 */
[----:B-1----:R1:W2:Y:S01]  /*04b0*/  SYNCS.EXCH.64 URZ, [UR7+0x50], UR8 ;  /* 0x0000500807ff75b2 */ /* 0x0022a20008000100 */
[----:B------:R1:W3:Y:S07]  /*04c0*/  SYNCS.EXCH.64 URZ, [UR7+0x58], UR8 ;  /* 0x0000580807ff75b2 */ /* 0x0002ee0008000100 */
[----:B------:R1:W4:Y:S01]  /*04d0*/  SYNCS.EXCH.64 URZ, [UR7+0x60], UR10 ;  /* 0x0000600a07ff75b2 */ /* 0x0003220008000100 */
[----:B------:R1:W5:Y:S01]  /*04e0*/  SYNCS.EXCH.64 URZ, [UR7+0x68], UR10 ;  /* 0x0000680a07ff75b2 */ /* 0x0003620008000100 */
[----:B------:R-:W-:Y:S01]  /*04f0*/  NOP ;  /* 0x0000000000007918 */ /* 0x000fe20000000000 */
.L_x_6:
[----:B------:R-:W-:Y:S01]  /*0500*/  NOP ;  /* 0x0000000000007918 */ /* 0x000fe20000000000 */
[----:B------:R-:W-:Y:S05]  /*0510*/  BRA.U !UP2, `(.L_x_7) ;  /* 0x000000010a087547 */ /* 0x000fea000b800000 */
[----:B--2345:R-:W-:Y:S01]  /*0520*/  UCGABAR_ARV ;  /* 0x00000000000079c7 */ /* 0x03cfe20008000000 */
[----:B------:R-:W-:Y:S05]  /*0530*/  BRA `(.L_x_8) ;  /* 0x0000000000047947 */ /* 0x000fea0003800000 */
.L_x_7:
[----:B--2345:R-:W-:Y:S01]  /*0540*/  NOP ;  /* 0x0000000000007918 */ /* 0x03cfe20000000000 */
.L_x_8:
[----:B------:R-:W-:Y:S05]  /*0550*/  BRA.U !UP2, `(.L_x_9) ;  /* 0x000000010a0c7547 */ /* 0x000fea000b800000 */
[----:B------:R-:W-:Y:S01]  /*0560*/  UCGABAR_WAIT ;  /* 0x0000000000007dc7 */ /* 0x000fe20008000000 */
[----:B------:R-:W-:Y:S01]  /*0570*/  CCTL.IVALL ;  /* 0x00000000ff00798f */ /* 0x000fe20002000000 */
[----:B------:R-:W-:Y:S05]  /*0580*/  BRA `(.L_x_10) ;  /* 0x0000000000047947 */ /* 0x000fea0003800000 */
.L_x_9:
[----:B------:R-:W-:Y:S06]  /*0590*/  BAR.SYNC.DEFER_BLOCKING 0x0 ;  /* 0x0000000000007b1d */ /* 0x000fec0000010000 */
.L_x_10:
[----:B------:R-:W-:Y:S05]  /*05a0*/  BRA.U UP4, `(.L_x_11) ;  /* 0x0000000104287547 */ /* 0x000fea000b800000 */
[----:B------:R-:W-:Y:S01]  /*05b0*/  UMOV UR6, 0x400 ;  /* 0x0000040000067882 */ /* 0x000fe20000000000 */
[----:B------:R-:W-:Y:S01]  /*05c0*/  UMOV UR5, 0x20 ;  /* 0x0000002000057882 */ /* 0x000fe20000000000 */
[----:B------:R-:W-:Y:S02]  /*05d0*/  ULEA UR6, UR4, UR6, 0x18 ;  /* 0x0000000604067291 */ /* 0x000fe4000f8ec0ff */
[----:B-1----:R-:W-:-:S04]  /*05e0*/  UIADD3 UR8, UPT, UPT, -UR5, 0x100000, URZ ;  /* 0x0010000005087890 */ /* 0x002fc8000fffe1ff */
[----:B------:R-:W-:Y:S02]  /*05f0*/  USHF.L.U32 UR9, UR8, 0xb, URZ ;  /* 0x0000000b08097899 */ /* 0x000fe400080006ff */
[----:B------:R-:W-:Y:S01]  /*0600*/  USHF.L.U32 UR8, UR8, 0x1, URZ ;  /* 0x0000000108087899 */ /* 0x000fe200080006ff */
[----:B------:R-:W-:Y:S01]  /*0610*/  ELECT P0, URZ, PT ;  /* 0x0000000000ff782f */ /* 0x000fe20003800000 */
[----:B------:R-:W1:Y:S10]  /*0620*/  FENCE.VIEW.ASYNC.S ;  /* 0x00000000000073c6 */ /* 0x000e740000000000 */
[----:B-1----:R2:W3:Y:S02]  /*0630*/  SYNCS.EXCH.64 URZ, [UR6+0x70], UR8 ;  /* 0x0000700806ff75b2 */ /* 0x0024e40008000100 */
[----:B--2---:R-:W-:Y:S01]  /*0640*/  NOP ;  /* 0x0000000000007918 */ /* 0x004fe20000000000 */
.L_x_11:
[----:B------:R-:W-:Y:S01]  /*0650*/  NOP ;  /* 0x0000000000007918 */ /* 0x000fe20000000000 */
[----:B------:R-:W-:Y:S05]  /*0660*/  BRA.U !UP2, `(.L_x_12) ;  /* 0x000000010a087547 */ /* 0x000fea000b800000 */
[----:B---3--:R-:W-:Y:S01]  /*0670*/  UCGABAR_ARV ;  /* 0x00000000000079c7 */ /* 0x008fe20008000000 */
[----:B------:R-:W-:Y:S05]  /*0680*/  BRA `(.L_x_13) ;  /* 0x0000000000047947 */ /* 0x000fea0003800000 */
.L_x_12:
[----:B---3--:R-:W-:Y:S01]  /*0690*/  NOP ;  /* 0x0000000000007918 */ /* 0x008fe20000000000 */
.L_x_13:
[----:B------:R-:W-:Y:S01]  /*06a0*/  USHF.L.U32 UR21, UR22, 0x7, URZ ;  /* 0x0000000716157899 */ /* 0x000fe200080006ff */
[----:B------:R-:W-:Y:S05]  /*06b0*/  BRA.U !UP2, `(.L_x_14) ;  /* 0x000000010a0c7547 */ /* 0x000fea000b800000 */
[----:B------:R-:W-:Y:S01]  /*06c0*/  UCGABAR_WAIT ;  /* 0x0000000000007dc7 */ /* 0x000fe20008000000 */
[----:B------:R-:W-:Y:S01]  /*06d0*/  CCTL.IVALL ;  /* 0x00000000ff00798f */ /* 0x000fe20002000000 */
[----:B------:R-:W-:Y:S05]  /*06e0*/  BRA `(.L_x_15) ;  /* 0x0000000000047947 */ /* 0x000fea0003800000 */
.L_x_14:
[----:B------:R-:W-:Y:S06]  /*06f0*/  BAR.SYNC.DEFER_BLOCKING 0x0 ;  /* 0x0000000000007b1d */ /* 0x000fec0000010000 */
.L_x_15:
[----:B------:R-:W2:Y:S01]  /*0700*/  LDCU.U8 UR20, c[0x0][0x5c8] ;  /* 0x0000b900ff1477ac */ /* 0x000ea20008000000 */
[----:B------:R-:W3:Y:S01]  /*0710*/  LDCU.U8 UR19, c[0x0][0x5c9] ;  /* 0x0000b920ff1377ac */ /* 0x000ee20008000000 */
[----:B------:R-:W4:Y:S01]  /*0720*/  LDCU.U8 UR18, c[0x0][0x5d4] ;  /* 0x0000ba80ff1277ac */ /* 0x000f220008000000 */
[----:B------:R-:W5:Y:S01]  /*0730*/  LDCU.U8 UR17, c[0x0][0x5e0] ;  /* 0x0000bc00ff1177ac */ /* 0x000f620008000000 */
[----:B------:R-:W1:Y:S01]  /*0740*/  LDCU.U8 UR16, c[0x0][0x5e1] ;  /* 0x0000bc20ff1077ac */ /* 0x000e620008000000 */
[----:B------:R-:W1:Y:S01]  /*0750*/  LDCU.U8 UR15, c[0x0][0x5d5] ;  /* 0x0000baa0ff0f77ac */ /* 0x000e620008000000 */
[----:B------:R-:W-:Y:S05]  /*0760*/  BRA.U UP4, `(.L_x_16) ;  /* 0x0000000904747547 */ /* 0x000fea000b800000 */
[----:B------:R-:W5:Y:S01]  /*0770*/  S2UR UR27, SR_CTAID.Z ;  /* 0x00000000001b79c3 */ /* 0x000f620000002700 */
[----:B------:R-:W-:Y:S01]  /*0780*/  UMOV UR26, 0x1 ;  /* 0x00000001001a7882 */ /* 0x000fe20000000000 */
[----:B------:R-:W-:Y:S01]  /*0790*/  UMOV UR25, URZ ;  /* 0x000000ff00197c82 */ /* 0x000fe20008000000 */
[----:B-----5:R-:W-:-:S09]  /*07a0*/  UISETP.GT.U32.AND UP0, UPT, UR27, 0xff, UPT ;  /* 0x000000ff1b00788c */ /* 0x020fd2000bf04070 */
[----:B------:R-:W-:Y:S05]  /*07b0*/  BRA.U UP0, `(.L_x_17) ;  /* 0x0000000500ec7547 */ /* 0x000fea000b800000 */
[----:B------:R-:W5:Y:S01]  /*07c0*/  LDCU.64 UR4, c[0x0][0x5c0] ;  /* 0x0000b800ff0477ac */ /* 0x000f620008000a00 */
[----:B------:R-:W4:Y:S01]  /*07d0*/  S2UR UR14, SR_CgaCtaId ;  /* 0x00000000000e79c3 */ /* 0x000f220000008800 */
[----:B-1----:R-:W1:Y:S01]  /*07e0*/  LDCU UR8, c[0x0][0x5d0] ;  /* 0x0000ba00ff0877ac */ /* 0x002e620008000800 */
[----:B------:R-:W3:Y:S01]  /*07f0*/  LDCU UR11, c[0x0][0x374] ;  /* 0x00006e80ff0b77ac */ /* 0x000ee20008000800 */
[----:B------:R-:W3:Y:S01]  /*0800*/  LDCU UR10, c[0x0][0x370] ;  /* 0x00006e00ff0a77ac */ /* 0x000ee20008000800 */
[----:B------:R-:W2:Y:S01]  /*0810*/  LDCU.64 UR28, c[0x0][0x348] ;  /* 0x00006900ff1c77ac */ /* 0x000ea20008000a00 */
[----:B-----5:R-:W-:Y:S01]  /*0820*/  UIMAD.WIDE.U32 UR6, UR27, UR5, URZ ;  /* 0x000000051b0672a5 */ /* 0x020fe2000f8e00ff */
[----:B------:R-:W-:-:S03]  /*0830*/  UMOV UR26, 0x1 ;  /* 0x00000001001a7882 */ /* 0x000fc60000000000 */
[----:B------:R-:W-:-:S04]  /*0840*/  UIADD3 UR5, UPT, UPT, UR27, -UR7, URZ ;  /* 0x800000071b057290 */ /* 0x000fc8000fffe0ff */
[----:B--2---:R-:W-:Y:S02]  /*0850*/  USHF.R.U32.HI UR5, URZ, UR20, UR5 ;  /* 0x00000014ff057299 */ /* 0x004fe40008011605 */
[----:B---3--:R-:W-:Y:S02]  /*0860*/  UIMAD UR10, UR11, UR10, URZ ;  /* 0x0000000a0b0a72a4 */ /* 0x008fe4000f8e02ff */
[----:B------:R-:W-:-:S04]  /*0870*/  UIADD3 UR5, UPT, UPT, UR7, UR5, URZ ;  /* 0x0000000507057290 */ /* 0x000fc8000fffe0ff */
[----:B------:R-:W-:-:S04]  /*0880*/  USHF.R.U32.HI UR6, URZ, UR19, UR5 ;  /* 0x00000013ff067299 */ /* 0x000fc80008011605 */
[----:B------:R-:W-:-:S04]  /*0890*/  UIADD3 UR6, UPT, UPT, -UR6, URZ, URZ ;  /* 0x000000ff06067290 */ /* 0x000fc8000fffe1ff */
[----:B------:R-:W-:Y:S01]  /*08a0*/  UIMAD UR6, UR6, UR4, UR27 ;  /* 0x00000004060672a4 */ /* 0x000fe2000f8e021b */
[----:B------:R-:W2:Y:S03]  /*08b0*/  LDCU.64 UR4, c[0x0][0x5d8] ;  /* 0x0000bb00ff0477ac */ /* 0x000ea60008000a00 */
[----:B-1----:R-:W-:-:S04]  /*08c0*/  UIMAD.WIDE.U32 UR8, UR6, UR8, URZ ;  /* 0x00000008060872a5 */ /* 0x002fc8000f8e00ff */
[----:B------:R-:W-:-:S04]  /*08d0*/  UIADD3 UR7, UPT, UPT, UR6, -UR9, URZ ;  /* 0x8000000906077290 */ /* 0x000fc8000fffe0ff */
[----:B----4-:R-:W-:-:S04]  /*08e0*/  USHF.R.U32.HI UR7, URZ, UR18, UR7 ;  /* 0x00000012ff077299 */ /* 0x010fc80008011607 */
[----:B------:R-:W-:Y:S01]  /*08f0*/  UIADD3 UR7, UPT, UPT, UR9, UR7, URZ ;  /* 0x0000000709077290 */ /* 0x000fe2000fffe0ff */
[----:B------:R-:W1:Y:S03]  /*0900*/  LDCU UR9, c[0x0][0x378] ;  /* 0x00006f00ff0977ac */ /* 0x000e660008000800 */
[----:B------:R-:W-:-:S04]  /*0910*/  USHF.R.U32.HI UR8, URZ, UR15, UR7 ;  /* 0x0000000fff087299 */ /* 0x000fc80008011607 */
[----:B--2---:R-:W-:-:S07]  /*0920*/  UIMAD.WIDE.U32 UR24, UR8, UR5, URZ ;  /* 0x00000005081872a5 */ /* 0x004fce000f8e00ff */
[----:B------:R-:W-:Y:S01]  /*0930*/  UMOV UR5, UR25 ;  /* 0x0000001900057c82 */ /* 0x000fe20008000000 */
[----:B------:R-:W-:Y:S01]  /*0940*/  UMOV UR25, URZ ;  /* 0x000000ff00197c82 */ /* 0x000fe20008000000 */
[----:B------:R-:W-:Y:S02]  /*0950*/  UIADD3 UR7, UPT, UPT, UR8, -UR5, URZ ;  /* 0x8000000508077290 */ /* 0x000fe4000fffe0ff */
[----:B-1----:R-:W-:Y:S02]  /*0960*/  UIMAD UR24, UR10, UR9, URZ ;  /* 0x000000090a1872a4 */ /* 0x002fe4000f8e02ff */
[----:B------:R-:W-:Y:S02]  /*0970*/  USHF.R.U32.HI UR7, URZ, UR17, UR7 ;  /* 0x00000011ff077299 */ /* 0x000fe40008011607 */
[----:B------:R-:W-:Y:S02]  /*0980*/  ULEA.HI UR24, UR24, UR24, URZ, 0x1 ;  /* 0x0000001818187291 */ /* 0x000fe4000f8f08ff */
[----:B------:R-:W-:Y:S01]  /*0990*/  UIADD3 UR7, UPT, UPT, UR5, UR7, URZ ;  /* 0x0000000705077290 */ /* 0x000fe2000fffe0ff */
[----:B------:R-:W1:Y:S03]  /*09a0*/  LDCU UR5, c[0x0][0x5cc] ;  /* 0x0000b980ff0577ac */ /* 0x000e660008000800 */
[----:B------:R-:W-:Y:S01]  /*09b0*/  USHF.R.U32.HI UR7, URZ, UR16, UR7 ;  /* 0x00000010ff077299 */ /* 0x000fe20008011607 */
[----:B------:R-:W-:Y:S01]  /*09c0*/  UMOV UR9, 0x400 ;  /* 0x0000040000097882 */ /* 0x000fe20000000000 */
[----:B------:R-:W-:-:S02]  /*09d0*/  USHF.R.S32.HI UR24, URZ, 0x1, UR24 ;  /* 0x00000001ff187899 */ /* 0x000fc40008011418 */
[----:B------:R-:W-:Y:S02]  /*09e0*/  UIADD3 UR7, UPT, UPT, -UR7, URZ, URZ ;  /* 0x000000ff07077290 */ /* 0x000fe4000fffe1ff */
[----:B------:R-:W-:Y:S02]  /*09f0*/  ULEA UR14, UR14, UR9, 0x18 ;  /* 0x000000090e0e7291 */ /* 0x000fe4000f8ec0ff */
[----:B------:R-:W-:Y:S02]  /*0a00*/  UIMAD UR7, UR7, UR4, UR8 ;  /* 0x00000004070772a4 */ /* 0x000fe4000f8e0208 */
[----:B------:R-:W-:-:S04]  /*0a10*/  UIADD3 UR4, UPT, UPT, -UR8, URZ, URZ ;  /* 0x000000ff08047290 */ /* 0x000fc8000fffe1ff */
[----:B-1----:R-:W-:-:S12]  /*0a20*/  UIMAD UR5, UR4, UR5, UR6 ;  /* 0x00000005040572a4 */ /* 0x002fd8000f8e0206 */
.L_x_22:
[----:B------:R-:W-:Y:S02]  /*0a30*/  USHF.L.U32 UR4, UR26, 0x1f, URZ ;  /* 0x0000001f1a047899 */ /* 0x000fe400080006ff */
[----:B------:R-:W-:Y:S02]  /*0a40*/  ULEA UR6, UR25, UR14, 0x3 ;  /* 0x0000000e19067291 */ /* 0x000fe4000f8e18ff */
[----:B------:R-:W-:Y:S02]  /*0a50*/  UIADD3 UR5, UPT, UPT, UR5, UR5, URZ ;  /* 0x0000000505057290 */ /* 0x000fe4000fffe0ff */
[----:B------:R-:W-:Y:S01]  /*0a60*/  MOV R0, UR4 ;  /* 0x0000000400007c02 */ /* 0x000fe20008000f00 */
[----:B------:R-:W-:Y:S02]  /*0a70*/  UIADD3 UR34, UP1, UPT, UR28, 0x40, URZ ;  /* 0x000000401c227890 */ /* 0x000fe4000ff3e0ff */
[----:B------:R-:W-:Y:S02]  /*0a80*/  UIADD3 UR32, UP0, UPT, UR28, 0xc0, URZ ;  /* 0x000000c01c207890 */ /* 0x000fe4000ff1e0ff */
[----:B-1----:R1:W2:Y:S01]  /*0a90*/  SYNCS.PHASECHK.TRANS64.TRYWAIT P1, [UR6+0x28], R0 ;  /* 0x00002800ff0075a7 */ /* 0x0022a20008021106 */
[----:B------:R-:W-:-:S02]  /*0aa0*/  ULOP3.LUT UR6, UR5, UR22, URZ, 0xfc, !UPT ;  /* 0x0000001605067292 */ /* 0x000fc4000f8efcff */
[----:B------:R-:W-:Y:S02]  /*0ab0*/  ULEA UR7, UR7, UR21, 0x8 ;  /* 0x0000001507077291 */ /* 0x000fe4000f8e40ff */
[----:B------:R-:W-:Y:S02]  /*0ac0*/  ULEA.HI UR5, UR5, UR6, URZ, 0x1 ;  /* 0x0000000605057291 */ /* 0x000fe4000f8f08ff */
[----:B------:R-:W-:Y:S02]  /*0ad0*/  UIADD3.X UR35, UPT, UPT, URZ, UR29, URZ, UP1, !UPT ;  /* 0x0000001dff237290 */ /* 0x000fe40008ffe4ff */
[----:B------:R-:W-:Y:S02]  /*0ae0*/  ULOP3.LUT UR4, UR5, 0xfffffffe, URZ, 0xc0, !UPT ;  /* 0xfffffffe05047892 */ /* 0x000fe4000f8ec0ff */
[----:B------:R-:W-:Y:S02]  /*0af0*/  UIADD3.X UR33, UPT, UPT, URZ, UR29, URZ, UP0, !UPT ;  /* 0x0000001dff217290 */ /* 0x000fe400087fe4ff */
[----:B------:R-:W-:-:S02]  /*0b00*/  UISETP.NE.AND UP2, UPT, UR6, UR4, UPT ;  /* 0x000000040600728c */ /* 0x000fc4000bf45270 */
[----:B------:R-:W-:Y:S02]  /*0b10*/  USHF.R.U32.HI UR4, URZ, 0x1, UR5 ;  /* 0x00000001ff047899 */ /* 0x000fe40008011605 */
[----:B------:R-:W-:Y:S02]  /*0b20*/  UISETP.LT.AND UP2, UPT, UR6, URZ, UP2 ;  /* 0x000000ff0600728c */ /* 0x000fe40009741270 */
[----:B------:R-:W-:Y:S01]  /*0b30*/  UIADD3 UR11, UPT, UPT, UR4, -0x1, URZ ;  /* 0xffffffff040b7890 */ /* 0x000fe2000fffe0ff */
[----:B------:R-:W-:-:S08]  /*0b40*/  UMOV UR31, URZ ;  /* 0x000000ff001f7c82 */ /* 0x000fd00008000000 */
[----:B------:R-:W-:Y:S02]  /*0b50*/  @!UP2 UIADD3 UR11, UPT, UPT, UR4, URZ, URZ ;  /* 0x000000ff040ba290 */ /* 0x000fe4000fffe0ff */
[----:B------:R-:W-:Y:S02]  /*0b60*/  UISETP.NE.AND UP2, UPT, UR22, URZ, UPT ;  /* 0x000000ff1600728c */ /* 0x000fe4000bf45270 */
[----:B-1----:R-:W-:Y:S02]  /*0b70*/  ULEA UR11, UR11, UR21, 0x8 ;  /* 0x000000150b0b7291 */ /* 0x002fe4000f8e40ff */
.L_x_21:
[----:B---3--:R-:W-:Y:S01]  /*0b80*/  ULEA UR9, UR25, UR14, 0x3 ;  /* 0x0000000e19097291 */ /* 0x008fe2000f8e18ff */
[----:B-12---:R-:W-:Y:S11]  /*0b90*/  @P1 BRA `(.L_x_18) ;  /* 0x0000000000101947 */ /* 0x006ff60003800000 */
[----:B------:R-:W-:-:S06]  /*0ba0*/  USHF.L.U32 UR4, UR26, 0x1f, URZ ;  /* 0x0000001f1a047899 */ /* 0x000fcc00080006ff */
[----:B------:R-:W-:-:S04]  /*0bb0*/  MOV R0, UR4 ;  /* 0x0000000400007c02 */ /* 0x000fc80008000f00 */
[----:B------:R-:W1:Y:S02]  /*0bc0*/  SYNCS.PHASECHK.TRANS64.TRYWAIT P0, [UR9+0x28], R0 ;  /* 0x00002800ff0075a7 */ /* 0x000e640008001109 */
[----:B-1----:R-:W-:Y:S05]  /*0bd0*/  @!P0 BRA `(.L_x_19) ;  /* 0x0000003800a88947 */ /* 0x002fea0003800000 */
.L_x_18:
[----:B------:R-:W-:Y:S05]  /*0be0*/  BRA.U UP2, `(.L_x_20) ;  /* 0x00000001020c7547 */ /* 0x000fea000b800000 */
[----:B------:R-:W-:-:S13]  /*0bf0*/  ELECT P0, URZ, PT ;  /* 0x0000000000ff782f */ /* 0x000fda0003800000 */
[----:B-1----:R-:W-:-:S04]  /*0c00*/  @P0 MOV R0, 0x10000 ;  /* 0x0001000000000802 */ /* 0x002fc80000000f00 */
[----:B------:R2:W-:Y:S03]  /*0c10*/  @P0 SYNCS.ARRIVE.TRANS64 RZ, [UR9], R0 ;  /* 0x00000000ffff09a7 */ /* 0x0005e60008000009 */
.L_x_20:
[----:B------:R-:W-:Y:S01]  /*0c20*/  UIADD3 UR5, UPT, UPT, UR25, 0x1, URZ ;  /* 0x0000000119057890 */ /* 0x000fe2000fffe0ff */
[----:B------:R-:W-:Y:S01]  /*0c30*/  PLOP3.LUT P1, PT, PT, PT, PT, 0x80, 0x8 ;  /* 0x000000000008781c */ /* 0x000fe20003f2f070 */
[----:B------:R-:W-:Y:S02]  /*0c40*/  UISETP.GT.U32.AND UP0, UPT, UR31, 0x3e, UPT ;  /* 0x0000003e1f00788c */ /* 0x000fe4000bf04070 */
[----:B------:R-:W-:Y:S02]  /*0c50*/  UISETP.NE.AND UP1, UPT, UR5, 0x5, UPT ;  /* 0x000000050500788c */ /* 0x000fe4000bf25270 */
[----:B------:R-:W-:Y:S02]  /*0c60*/  ULEA UR8, UR25, UR14, 0xe ;  /* 0x0000000e19087291 */ /* 0x000fe4000f8e70ff */
[----:B------:R-:W-:Y:S01]  /*0c70*/  USEL UR6, URZ, 0x1, UP1 ;  /* 0x00000001ff067887 */ /* 0x000fe20008800000 */
[----:B------:R-:W-:Y:S01]  /*0c80*/  PLOP3.LUT P0, PT, PT, PT, UP0, 0x80, 0x8 ;  /* 0x000000000008781c */ /* 0x000fe20003f0f008 */
[----:B------:R-:W-:-:S02]  /*0c90*/  ULEA UR4, UR25, UR14, 0xe ;  /* 0x0000000e19047291 */ /* 0x000fc4000f8e70ff */
[----:B------:R-:W-:Y:S02]  /*0ca0*/  ULOP3.LUT UR26, UR26, UR6, URZ, 0x3c, !UPT ;  /* 0x000000061a1a7292 */ /* 0x000fe4000f8e3cff */
[----:B------:R-:W-:Y:S02]  /*0cb0*/  USEL UR25, UR5, URZ, UP1 ;  /* 0x000000ff05197287 */ /* 0x000fe40008800000 */
[----:B------:R-:W-:Y:S02]  /*0cc0*/  USHF.L.U32 UR10, UR31, 0x6, URZ ;  /* 0x000000061f0a7899 */ /* 0x000fe400080006ff */
[----:B------:R-:W-:Y:S02]  /*0cd0*/  ULOP3.LUT UR9, UR9, 0xfefffff8, URZ, 0xc0, !UPT ;  /* 0xfefffff809097892 */ /* 0x000fe4000f8ec0ff */
[----:B------:R-:W-:Y:S02]  /*0ce0*/  UIADD3 UR8, UPT, UPT, UR8, 0xc400, URZ ;  /* 0x0000c40008087890 */ /* 0x000fe4000fffe0ff */
[----:B------:R-:W-:-:S02]  /*0cf0*/  UIADD3 UR4, UPT, UPT, UR4, 0x20400, URZ ;  /* 0x0002040004047890 */ /* 0x000fc4000fffe0ff */
[----:B------:R-:W-:Y:S02]  /*0d00*/  @!UP0 USHF.L.U32 UR6, UR26, 0x1f, URZ ;  /* 0x0000001f1a068899 */ /* 0x000fe400080006ff */
[----:B------:R-:W-:Y:S01]  /*0d10*/  @!UP0 ULEA UR30, UR25, UR14, 0x3 ;  /* 0x0000000e191e8291 */ /* 0x000fe2000f8e18ff */
[----:B------:R-:W-:Y:S02]  /*0d20*/  UMOV UR5, UR9 ;  /* 0x0000000900057c82 */ /* 0x000fe40008000000 */
[----:B------:R3:W-:Y:S01]  /*0d30*/  UTMALDG.2D.2CTA [UR8], [UR34], desc[URZ] ;  /* 0x0000ff08220075b4 */ /* 0x0007e20008209000 */
[----:B-12---:R-:W-:Y:S01]  /*0d40*/  IMAD.U32 R0, RZ, RZ, UR6 ;  /* 0x00000006ff007e24 */ /* 0x006fe2000f8e00ff */
[----:B------:R-:W-:Y:S01]  /*0d50*/  UMOV UR6, UR10 ;  /* 0x0000000a00067c82 */ /* 0x000fe20008000000 */
[----:B------:R-:W-:-:S04]  /*0d60*/  UIADD3 UR31, UPT, UPT, UR31, 0x1, URZ ;  /* 0x000000011f1f7890 */ /* 0x000fc8000fffe0ff */
[----:B------:R-:W-:Y:S01]  /*0d70*/  UISETP.NE.AND UP0, UPT, UR31, 0x40, UPT ;  /* 0x000000401f00788c */ /* 0x000fe2000bf05270 */
[----:B------:R3:W-:Y:S01]  /*0d80*/  UTMALDG.2D.2CTA [UR4], [UR32], desc[URZ] ;  /* 0x0000ff04200075b4 */ /* 0x0007e20008209000 */
[----:B------:R3:W1:Y:S07]  /*0d90*/  @!P0 SYNCS.PHASECHK.TRANS64.TRYWAIT P1, [UR30+0x28], R0 ;  /* 0x00002800ff0085a7 */ /* 0x00066e000802111e */
[----:B------:R-:W-:Y:S05]  /*0da0*/  BRA.U UP0, `(.L_x_21) ;  /* 0xfffffffd00747547 */ /* 0x000fea000b83ffff */
[----:B---3--:R-:W2:Y:S01]  /*0db0*/  LDCU.64 UR4, c[0x0][0x5c0] ;  /* 0x0000b800ff0477ac */ /* 0x008ea20008000a00 */
[----:B------:R-:W-:-:S04]  /*0dc0*/  UIADD3 UR27, UPT, UPT, UR24, UR27, URZ ;  /* 0x0000001b181b7290 */ /* 0x000fc8000fffe0ff */
[----:B------:R-:W-:Y:S02]  /*0dd0*/  UISETP.GE.AND UP0, UPT, UR27, 0x100, UPT ;  /* 0x000001001b00788c */ /* 0x000fe4000bf06270 */
[----:B--2---:R-:W-:Y:S01]  /*0de0*/  UIMAD.WIDE.U32 UR6, UR27, UR5, URZ ;  /* 0x000000051b0672a5 */ /* 0x004fe2000f8e00ff */
[----:B------:R-:W2:Y:S03]  /*0df0*/  LDCU UR5, c[0x0][0x5d0] ;  /* 0x0000ba00ff0577ac */ /* 0x000ea60008000800 */
[----:B------:R-:W-:-:S04]  /*0e00*/  UIADD3 UR6, UPT, UPT, UR27, -UR7, URZ ;  /* 0x800000071b067290 */ /* 0x000fc8000fffe0ff */
[----:B------:R-:W-:-:S04]  /*0e10*/  USHF.R.U32.HI UR6, URZ, UR20, UR6 ;  /* 0x00000014ff067299 */ /* 0x000fc80008011606 */
[----:B------:R-:W-:-:S04]  /*0e20*/  UIADD3 UR6, UPT, UPT, UR7, UR6, URZ ;  /* 0x0000000607067290 */ /* 0x000fc8000fffe0ff */
[----:B------:R-:W-:-:S04]  /*0e30*/  USHF.R.U32.HI UR6, URZ, UR19, UR6 ;  /* 0x00000013ff067299 */ /* 0x000fc80008011606 */
[----:B------:R-:W-:-:S04]  /*0e40*/  UIADD3 UR6, UPT, UPT, -UR6, URZ, URZ ;  /* 0x000000ff06067290 */ /* 0x000fc8000fffe1ff */
[----:B------:R-:W-:-:S04]  /*0e50*/  UIMAD UR6, UR4, UR6, UR27 ;  /* 0x00000006040672a4 */ /* 0x000fc8000f8e021b */
[----:B--2---:R-:W-:Y:S01]  /*0e60*/  UIMAD.WIDE.U32 UR8, UR6, UR5, URZ ;  /* 0x00000005060872a5 */ /* 0x004fe2000f8e00ff */
[----:B------:R-:W2:Y:S03]  /*0e70*/  LDCU.64 UR4, c[0x0][0x5d8] ;  /* 0x0000bb00ff0477ac */ /* 0x000ea60008000a00 */
[----:B------:R-:W-:-:S04]  /*0e80*/  UIADD3 UR7, UPT, UPT, UR6, -UR9, URZ ;  /* 0x8000000906077290 */ /* 0x000fc8000fffe0ff */
[----:B------:R-:W-:-:S04]  /*0e90*/  USHF.R.U32.HI UR7, URZ, UR18, UR7 ;  /* 0x00000012ff077299 */ /* 0x000fc80008011607 */
[----:B------:R-:W-:-:S04]  /*0ea0*/  UIADD3 UR7, UPT, UPT, UR9, UR7, URZ ;  /* 0x0000000709077290 */ /* 0x000fc8000fffe0ff */
[----:B------:R-:W-:-:S04]  /*0eb0*/  USHF.R.U32.HI UR7, URZ, UR15, UR7 ;  /* 0x0000000fff077299 */ /* 0x000fc80008011607 */
[----:B--2---:R-:W-:Y:S01]  /*0ec0*/  UIMAD.WIDE.U32 UR8, UR7, UR5, URZ ;  /* 0x00000005070872a5 */ /* 0x004fe2000f8e00ff */
[----:B------:R-:W2:Y:S03]  /*0ed0*/  LDCU UR5, c[0x0][0x5cc] ;  /* 0x0000b980ff0577ac */ /* 0x000ea60008000800 */
[----:B------:R-:W-:-:S04]  /*0ee0*/  UIADD3 UR8, UPT, UPT, UR7, -UR9, URZ ;  /* 0x8000000907087290 */ /* 0x000fc8000fffe0ff */
[----:B------:R-:W-:-:S04]  /*0ef0*/  USHF.R.U32.HI UR8, URZ, UR17, UR8 ;  /* 0x00000011ff087299 */ /* 0x000fc80008011608 */
[----:B------:R-:W-:Y:S02]  /*0f00*/  UIADD3 UR8, UPT, UPT, UR9, UR8, URZ ;  /* 0x0000000809087290 */ /* 0x000fe4000fffe0ff */
[----:B------:R-:W-:Y:S02]  /*0f10*/  UIADD3 UR9, UPT, UPT, -UR7, URZ, URZ ;  /* 0x000000ff07097290 */ /* 0x000fe4000fffe1ff */
[----:B------:R-:W-:Y:S02]  /*0f20*/  USHF.R.U32.HI UR8, URZ, UR16, UR8 ;  /* 0x00000010ff087299 */ /* 0x000fe40008011608 */
[----:B--2---:R-:W-:Y:S02]  /*0f30*/  UIMAD UR5, UR5, UR9, UR6 ;  /* 0x00000009050572a4 */ /* 0x004fe4000f8e0206 */
[----:B------:R-:W-:-:S04]  /*0f40*/  UIADD3 UR8, UPT, UPT, -UR8, URZ, URZ ;  /* 0x000000ff08087290 */ /* 0x000fc8000fffe1ff */
[----:B------:R-:W-:Y:S01]  /*0f50*/  UIMAD UR7, UR4, UR8, UR7 ;  /* 0x00000008040772a4 */ /* 0x000fe2000f8e0207 */
[----:B------:R-:W-:Y:S11]  /*0f60*/  BRA.U !UP0, `(.L_x_22) ;  /* 0xfffffff908b07547 */ /* 0x000ff6000b83ffff */
.L_x_17:
[----:B------:R-:W-:Y:S01]  /*0f70*/  UIADD3 UR6, UPT, UPT, UR25, 0x2, URZ ;  /* 0x0000000219067890 */ /* 0x000fe2000fffe0ff */
[----:B------:R-:W5:Y:S01]  /*0f80*/  S2UR UR4, SR_CgaCtaId ;  /* 0x00000000000479c3 */ /* 0x000f620000008800 */
[----:B------:R-:W-:-:S04]  /*0f90*/  UISETP.NE.AND UP0, UPT, UR25, 0x4, UPT ;  /* 0x000000041900788c */ /* 0x000fc8000bf05270 */
[----:B------:R-:W-:-:S04]  /*0fa0*/  USEL UR6, UR6, 0x1, UP0 ;  /* 0x0000000106067887 */ /* 0x000fc80008000000 */
[----:B------:R-:W-:Y:S02]  /*0fb0*/  UIADD3 UR5, UPT, UPT, UR6, 0x1, URZ ;  /* 0x0000000106057890 */ /* 0x000fe4000fffe0ff */
[----:B------:R-:W-:-:S04]  /*0fc0*/  UISETP.NE.AND UP1, UPT, UR6, 0x5, UPT ;  /* 0x000000050600788c */ /* 0x000fc8000bf25270 */
[----:B------:R-:W-:Y:S02]  /*0fd0*/  USEL UR5, UR5, 0x1, UP1 ;  /* 0x0000000105057887 */ /* 0x000fe40008800000 */
[----:B------:R-:W-:Y:S02]  /*0fe0*/  UISETP.EQ.XOR UP1, UPT, UR25, 0x4, !UP1 ;  /* 0x000000041900788c */ /* 0x000fe4000cf22a70 */
[----:B-1----:R-:W-:Y:S02]  /*0ff0*/  UIADD3 UR7, UPT, UPT, UR5, 0x1, URZ ;  /* 0x0000000105077890 */ /* 0x002fe4000fffe0ff */
[----:B------:R-:W-:Y:S02]  /*1000*/  UISETP.NE.AND UP0, UPT, UR5, 0x5, UPT ;  /* 0x000000050500788c */ /* 0x000fe4000bf05270 */
[----:B------:R-:W-:Y:S02]  /*1010*/  UISETP.EQ.XOR UP1, UPT, UR5, 0x5, UP1 ;  /* 0x000000050500788c */ /* 0x000fe40008f22a70 */
[----:B------:R-:W-:Y:S01]  /*1020*/  USEL UR7, UR7, 0x1, UP0 ;  /* 0x0000000107077887 */ /* 0x000fe20008000000 */
[----:B------:R-:W-:-:S03]  /*1030*/  UMOV UR5, 0x400 ;  /* 0x0000040000057882 */ /* 0x000fc60000000000 */
[----:B------:R-:W-:Y:S02]  /*1040*/  UISETP.EQ.XOR UP1, UPT, UR7, 0x5, UP1 ;  /* 0x000000050700788c */ /* 0x000fe40008f22a70 */
[----:B------:R-:W-:Y:S02]  /*1050*/  UISETP.NE.AND UP0, UPT, UR7, 0x5, UPT ;  /* 0x000000050700788c */ /* 0x000fe4000bf05270 */
[----:B------:R-:W-:Y:S02]  /*1060*/  USEL UR6, URZ, 0x1, !UP1 ;  /* 0x00000001ff067887 */ /* 0x000fe4000c800000 */
[----:B-----5:R-:W-:Y:S02]  /*1070*/  ULEA UR5, UR4, UR5, 0x18 ;  /* 0x0000000504057291 */ /* 0x020fe4000f8ec0ff */
[----:B------:R-:W-:Y:S02]  /*1080*/  ULOP3.LUT UR6, UR26, UR6, URZ, 0x3c, !UPT ;  /* 0x000000061a067292 */ /* 0x000fe4000f8e3cff */
[----:B------:R-:W-:-:S02]  /*1090*/  USEL UR7, UR7, URZ, UP0 ;  /* 0x000000ff07077287 */ /* 0x000fc40008000000 */
[----:B------:R-:W-:Y:S02]  /*10a0*/  USHF.L.U32 UR6, UR6, 0x1f, URZ ;  /* 0x0000001f06067899 */ /* 0x000fe400080006ff */
[----:B------:R-:W-:Y:S02]  /*10b0*/  ULEA UR5, UR7, UR5, 0x3 ;  /* 0x0000000507057291 */ /* 0x000fe4000f8e18ff */
[----:B------:R-:W-:Y:S02]  /*10c0*/  UISETP.NE.AND UP0, UPT, UR22, URZ, UPT ;  /* 0x000000ff1600728c */ /* 0x000fe4000bf05270 */
[----:B------:R-:W-:-:S05]  /*10d0*/  MOV R0, UR6 ;  /* 0x0000000600007c02 */ /* 0x000fca0008000f00 */
[----:B------:R-:W1:Y:S02]  /*10e0*/  SYNCS.PHASECHK.TRANS64.TRYWAIT P0, [UR5+0x28], R0 ;  /* 0x00002800ff0075a7 */ /* 0x000e640008001105 */
[----:B-1----:R-:W-:Y:S05]  /*10f0*/  @!P0 BRA `(.L_x_23) ;  /* 0x0000003400808947 */ /* 0x002fea0003800000 */
.L_x_59:
[----:B------:R-:W-:Y:S05]  /*1100*/  BRA.U UP0, `(.L_x_16) ;  /* 0x00000001000c7547 */ /* 0x000fea000b800000 */
[----:B------:R-:W-:-:S13]  /*1110*/  ELECT P0, URZ, PT ;  /* 0x0000000000ff782f */ /* 0x000fda0003800000 */
[----:B-1----:R-:W-:-:S04]  /*1120*/  @P0 MOV R0, 0x10000 ;  /* 0x0001000000000802 */ /* 0x002fc80000000f00 */
[----:B------:R1:W-:Y:S03]  /*1130*/  @P0 SYNCS.ARRIVE.TRANS64 RZ, [UR5], R0 ;  /* 0x00000000ffff09a7 */ /* 0x0003e60008000005 */
.L_x_16:
[----:B------:R-:W-:-:S09]  /*1140*/  UISETP.NE.AND UP0, UPT, UR23, 0x4, UPT ;  /* 0x000000041700788c */ /* 0x000fd2000bf05270 */
[----:B------:R-:W-:Y:S05]  /*1150*/  BRA.U UP0, `(.L_x_24) ;  /* 0x0000000900387547 */ /* 0x000fea000b800000 */
[----:B------:R-:W5:Y:S08]  /*1160*/  S2UR UR24, SR_CTAID.Z ;  /* 0x00000000001879c3 */ /* 0x000f700000002700 */
[----:B------:R-:W-:Y:S01]  /*1170*/  BAR.SYNC.DEFER_BLOCKING 0x2, 0xa0 ;  /* 0x0082800000007b1d */ /* 0x000fe20000010000 */
[----:B------:R-:W-:Y:S01]  /*1180*/  ULEA.HI UR13, UR4, UR4, URZ, 0x1 ;  /* 0x00000004040d7291 */ /* 0x000fe2000f8f08ff */
[----:B------:R-:W-:Y:S01]  /*1190*/  HFMA2 R6, -RZ, RZ, 0, 5.9604644775390625e-08 ;  /* 0x00000001ff067431 */ /* 0x000fe200000001ff */
[----:B------:R-:W-:-:S02]  /*11a0*/  MOV R5, 0x1 ;  /* 0x0000000100057802 */ /* 0x000fc40000000f00 */
[----:B------:R-:W-:-:S04]  /*11b0*/  ULOP3.LUT UR12, UR13, 0xfffffffe, URZ, 0xc0, !UPT ;  /* 0xfffffffe0d0c7892 */ /* 0x000fc8000f8ec0ff */
[----:B------:R-:W-:Y:S02]  /*11c0*/  UIADD3 UR14, UPT, UPT, -UR12, UR4, URZ ;  /* 0x000000040c0e7290 */ /* 0x000fe4000fffe1ff */
[----:B-----5:R-:W-:-:S09]  /*11d0*/  UISETP.GT.U32.AND UP0, UPT, UR24, 0xff, UPT ;  /* 0x000000ff1800788c */ /* 0x020fd2000bf04070 */
[----:B------:R-:W-:Y:S05]  /*11e0*/  BRA.U UP0, `(.L_x_25) ;  /* 0x0000000500e07547 */ /* 0x000fea000b800000 */
[----:B------:R-:W-:Y:S01]  /*11f0*/  UMOV UR5, 0x400 ;  /* 0x0000040000057882 */ /* 0x000fe20000000000 */
[----:B-1----:R-:W1:Y:S01]  /*1200*/  LDCU UR10, c[0x0][0x374] ;  /* 0x00006e80ff0a77ac */ /* 0x002e620008000800 */
[----:B------:R-:W-:Y:S01]  /*1210*/  MOV R5, 0x1 ;  /* 0x0000000100057802 */ /* 0x000fe20000000f00 */
[----:B------:R-:W-:Y:S01]  /*1220*/  ULEA UR4, UR4, UR5, 0x18 ;  /* 0x0000000504047291 */ /* 0x000fe2000f8ec0ff */
[----:B------:R-:W1:Y:S01]  /*1230*/  LDCU UR6, c[0x0][0x370] ;  /* 0x00006e00ff0677ac */ /* 0x000e620008000800 */
[----:B------:R-:W5:Y:S07]  /*1240*/  LDCU UR5, c[0x0][0x378] ;  /* 0x00006f00ff0577ac */ /* 0x000f6e0008000800 */
[----:B------:R-:W4:Y:S01]  /*1250*/  LDS R0, [UR4+0x78] ;  /* 0x00007804ff007984 */ /* 0x000f220008000800 */
[----:B------:R-:W-:Y:S01]  /*1260*/  ULOP3.LUT UR9, UR14, 0x1, URZ, 0x3c, !UPT ;  /* 0x000000010e097892 */ /* 0x000fe2000f8e3cff */
[----:B------:R-:W-:Y:S01]  /*1270*/  UMOV UR46, 0x10402010 ;  /* 0x10402010002e7882 */ /* 0x000fe20000000000 */
[----:B------:R-:W-:Y:S01]  /*1280*/  UMOV UR25, 0x1 ;  /* 0x0000000100197882 */ /* 0x000fe20000000000 */
[----:B------:R-:W-:-:S02]  /*1290*/  UIADD3 UR8, UPT, UPT, UR4, 0xc400, URZ ;  /* 0x0000c40004087890 */ /* 0x000fc4000fffe0ff */
[----:B------:R-:W-:Y:S02]  /*12a0*/  UIADD3 UR7, UPT, UPT, UR4, 0x20400, URZ ;  /* 0x0002040004077890 */ /* 0x000fe4000fffe0ff */
[----:B------:R-:W-:Y:S02]  /*12b0*/  USEL UR47, URZ, 0x4000, UP6 ;  /* 0x00004000ff2f7887 */ /* 0x000fe4000b000000 */
[----:B-1----:R-:W-:Y:S02]  /*12c0*/  UIMAD UR6, UR10, UR6, URZ ;  /* 0x000000060a0672a4 */ /* 0x002fe4000f8e02ff */
[----:B------:R-:W-:Y:S02]  /*12d0*/  USEL UR46, UR46, 0x10400010, !UP5 ;  /* 0x104000102e2e7887 */ /* 0x000fe4000e800000 */
[----:B------:R-:W-:Y:S02]  /*12e0*/  USHF.L.U32 UR9, UR25, UR9, URZ ;  /* 0x0000000919097299 */ /* 0x000fe400080006ff */
[----:B------:R-:W-:-:S02]  /*12f0*/  USHF.L.U32 UR25, UR25, UR14, URZ ;  /* 0x0000000e19197299 */ /* 0x000fc400080006ff */
[----:B------:R-:W-:Y:S02]  /*1300*/  USHF.R.U32.HI UR8, URZ, 0x4, UR8 ;  /* 0x00000004ff087899 */ /* 0x000fe40008011608 */
[----:B------:R-:W-:Y:S02]  /*1310*/  USHF.R.U32.HI UR7, URZ, 0x4, UR7 ;  /* 0x00000004ff077899 */ /* 0x000fe40008011607 */
[----:B-----5:R-:W-:Y:S02]  /*1320*/  UIMAD UR5, UR6, UR5, URZ ;  /* 0x00000005060572a4 */ /* 0x020fe4000f8e02ff */
[----:B------:R-:W-:Y:S02]  /*1330*/  UIADD3 UR47, UPT, UPT, UR47, UR46, URZ ;  /* 0x0000002e2f2f7290 */ /* 0x000fe4000fffe0ff */
[----:B------:R-:W-:Y:S02]  /*1340*/  ULOP3.LUT UR25, UR9, 0xffff, UR25, 0xc8, !UPT ;  /* 0x0000ffff09197892 */ /* 0x000fe4000f8ec819 */
[----:B------:R-:W-:-:S02]  /*1350*/  ULOP3.LUT UR9, UR8, 0x3fc0, URZ, 0xc0, !UPT ;  /* 0x00003fc008097892 */ /* 0x000fc4000f8ec0ff */
[----:B------:R-:W-:Y:S02]  /*1360*/  ULOP3.LUT UR10, UR7, 0x3fc0, URZ, 0xc0, !UPT ;  /* 0x00003fc0070a7892 */ /* 0x000fe4000f8ec0ff */
[----:B------:R-:W-:Y:S02]  /*1370*/  ULEA.HI UR32, UR5, UR5, URZ, 0x1 ;  /* 0x0000000505207291 */ /* 0x000fe4000f8f08ff */
[----:B------:R-:W-:Y:S02]  /*1380*/  UISETP.NE.AND UP0, UPT, UR22, URZ, UPT ;  /* 0x000000ff1600728c */ /* 0x000fe4000bf05270 */
[----:B------:R-:W-:Y:S02]  /*1390*/  ULOP3.LUT UR9, UR9, 0x10000, URZ, 0xfc, !UPT ;  /* 0x0001000009097892 */ /* 0x000fe4000f8efcff */
[----:B------:R-:W-:Y:S01]  /*13a0*/  ULOP3.LUT UR10, UR10, 0x10000, URZ, 0xfc, !UPT ;  /* 0x000100000a0a7892 */ /* 0x000fe2000f8efcff */
[----:B----4-:R-:W-:Y:S01]  /*13b0*/  R2UR UR33, R0 ;  /* 0x00000000002172ca */ /* 0x010fe200000e0000 */
[----:B------:R-:W-:-:S02]  /*13c0*/  USHF.R.S32.HI UR32, URZ, 0x1, UR32 ;  /* 0x00000001ff207899 */ /* 0x000fc40008011420 */
[----:B------:R-:W-:Y:S01]  /*13d0*/  UISETP.NE.AND UP1, UPT, UR22, URZ, UPT ;  /* 0x000000ff1600728c */ /* 0x000fe2000bf25270 */
[----:B------:R-:W-:Y:S01]  /*13e0*/  UMOV UR31, URZ ;  /* 0x000000ff001f7c82 */ /* 0x000fe20008000000 */
[----:B------:R-:W-:Y:S01]  /*13f0*/  UMOV UR30, URZ ;  /* 0x000000ff001e7c82 */ /* 0x000fe20008000000 */
[----:B------:R-:W-:Y:S01]  /*1400*/  UMOV UR29, URZ ;  /* 0x000000ff001d7c82 */ /* 0x000fe20008000000 */
[----:B------:R-:W-:Y:S01]  /*1410*/  UMOV UR46, URZ ;  /* 0x000000ff002e7c82 */ /* 0x000fe20008000000 */
[----:B------:R-:W-:Y:S01]  /*1420*/  UMOV UR38, URZ ;  /* 0x000000ff00267c82 */ /* 0x000fe20008000000 */
[----:B------:R-:W-:Y:S01]  /*1430*/  UMOV UR39, UR47 ;  /* 0x0000002f00277c82 */ /* 0x000fe20008000000 */
[----:B------:R-:W-:Y:S01]  /*1440*/  UMOV UR36, URZ ;  /* 0x000000ff00247c82 */ /* 0x000fe20008000000 */
[----:B------:R-:W-:Y:S01]  /*1450*/  UMOV UR37, UR47 ;  /* 0x0000002f00257c82 */ /* 0x000fe20008000000 */
[----:B------:R-:W-:Y:S01]  /*1460*/  UMOV UR34, URZ ;  /* 0x000000ff00227c82 */ /* 0x000fe20008000000 */
[----:B------:R-:W-:-:S05]  /*1470*/  UMOV UR35, UR47 ;  /* 0x0000002f00237c82 */ /* 0x000fca0008000000 */
.L_x_33:
[----:B-1----:R-:W-:Y:S01]  /*1480*/  PLOP3.LUT P1, PT, PT, PT, PT, 0x80, 0x8 ;  /* 0x000000000008781c */ /* 0x002fe20003f2f070 */
[----:B------:R-:W-:Y:S02]  /*1490*/  ULEA UR8, UR31, UR33, 0x8 ;  /* 0x000000211f087291 */ /* 0x000fe4000f8e40ff */
[----:B------:R-:W-:Y:S02]  /*14a0*/  UIADD3 UR24, UPT, UPT, UR32, UR24, URZ ;  /* 0x0000001820187290 */ /* 0x000fe4000fffe0ff */
[----:B------:R-:W-:Y:S02]  /*14b0*/  UPLOP3.LUT UP4, UPT, UPT, UPT, UPT, 0x40, 0x4 ;  /* 0x000000000004789c */ /* 0x000fe40003f8e870 */
[----:B------:R-:W-:Y:S01]  /*14c0*/  ULEA UR7, UR31, UR4, 0x3 ;  /* 0x000000041f077291 */ /* 0x000fe2000f8e18ff */
[----:B-----5:R-:W-:Y:S11]  /*14d0*/  BRA.U UP0, `(.L_x_26) ;  /* 0x00000001001c7547 */ /* 0x020ff6000b800000 */
[----:B------:R-:W-:Y:S01]  /*14e0*/  USHF.L.U32 UR5, UR30, 0x1f, URZ ;  /* 0x0000001f1e057899 */ /* 0x000fe200080006ff */
[----:B------:R-:W-:Y:S01]  /*14f0*/  SHF.L.U32 R2, R5, 0x1f, RZ ;  /* 0x0000001f05027819 */ /* 0x000fe200000006ff */
[----:B------:R-:W-:-:S04]  /*1500*/  ULEA UR6, UR29, UR4, 0x3 ;  /* 0x000000041d067291 */ /* 0x000fc8000f8e18ff */
[----:B------:R-:W-:-:S05]  /*1510*/  MOV R0, UR5 ;  /* 0x0000000500007c02 */ /* 0x000fca0008000f00 */
[----:B------:R1:W4:Y:S01]  /*1520*/  SYNCS.PHASECHK.TRANS64.TRYWAIT P1, [UR6], R0 ;  /* 0x00000000ff0075a7 */ /* 0x0003220008021106 */
[----:B------:R-:W5:Y:S02]  /*1530*/  SYNCS.PHASECHK.TRANS64.TRYWAIT P0, [UR7+0x60], R2 ;  /* 0x00006002ff0075a7 */ /* 0x000f640008001107 */
[----:B-1--45:R-:W-:Y:S05]  /*1540*/  @!P0 BRA `(.L_x_27) ;  /* 0x00000030008c8947 */ /* 0x032fea0003800000 */
.L_x_26:
[----:B------:R-:W-:-:S05]  /*1550*/  UMOV UR27, URZ ;  /* 0x000000ff001b7c82 */ /* 0x000fca0008000000 */
.L_x_31:
[----:B-1--45:R-:W-:Y:S05]  /*1560*/  BRA.U UP0, `(.L_x_28) ;  /* 0x0000000100887547 */ /* 0x032fea000b800000 */
[----:B------:R-:W-:Y:S02]  /*1570*/  USHF.L.U32 UR11, UR29, 0xa, URZ ;  /* 0x0000000a1d0b7899 */ /* 0x000fe400080006ff */
[----:B------:R-:W-:Y:S02]  /*1580*/  ULEA UR5, UR29, UR4, 0x3 ;  /* 0x000000041d057291 */ /* 0x000fe4000f8e18ff */
[----:B------:R-:W-:Y:S02]  /*1590*/  UIADD3 UR6, UPT, UPT, UR11, 0x6, URZ ;  /* 0x000000060b067890 */ /* 0x000fe4000fffe0ff */
[----:B------:R-:W-:Y:S02]  /*15a0*/  UIADD3 UR50, UPT, UPT, UR11, UR10, URZ ;  /* 0x0000000a0b327290 */ /* 0x000fe4000fffe0ff */
[----:B------:R-:W-:Y:S02]  /*15b0*/  UIADD3 UR28, UPT, UPT, UR6, UR10, URZ ;  /* 0x0000000a061c7290 */ /* 0x000fe4000fffe0ff */
[----:B------:R-:W-:Y:S02]  /*15c0*/  UIADD3 UR48, UPT, UPT, UR11, UR9, URZ ;  /* 0x000000090b307290 */ /* 0x000fe4000fffe0ff */
[----:B------:R-:W-:Y:S02]  /*15d0*/  UIADD3 UR44, UPT, UPT, UR10, 0x2, UR11 ;  /* 0x000000020a2c7890 */ /* 0x000fe4000fffe00b */
[----:B------:R-:W-:Y:S02]  /*15e0*/  UIADD3 UR42, UPT, UPT, UR9, 0x2, UR11 ;  /* 0x00000002092a7890 */ /* 0x000fe4000fffe00b */
[----:B------:R-:W-:Y:S02]  /*15f0*/  UIADD3 UR40, UPT, UPT, UR10, 0x4, UR11 ;  /* 0x000000040a287890 */ /* 0x000fe4000fffe00b */
[----:B------:R-:W-:Y:S02]  /*1600*/  UIADD3 UR52, UPT, UPT, UR9, 0x4, UR11 ;  /* 0x0000000409347890 */ /* 0x000fe4000fffe00b */
[----:B------:R-:W-:Y:S02]  /*1610*/  UIADD3 UR26, UPT, UPT, UR5, 0x28, URZ ;  /* 0x00000028051a7890 */ /* 0x000fe4000fffe0ff */
[----:B------:R-:W-:Y:S01]  /*1620*/  UIADD3 UR6, UPT, UPT, UR6, UR9, URZ ;  /* 0x0000000906067290 */ /* 0x000fe2000fffe0ff */
[----:B------:R-:W-:Y:S01]  /*1630*/  UMOV UR51, 0x40004040 ;  /* 0x4000404000337882 */ /* 0x000fe20000000000 */
[----:B------:R-:W-:Y:S01]  /*1640*/  UMOV UR49, 0x40004040 ;  /* 0x4000404000317882 */ /* 0x000fe20000000000 */
[----:B------:R-:W-:Y:S01]  /*1650*/  UMOV UR45, 0x40004040 ;  /* 0x40004040002d7882 */ /* 0x000fe20000000000 */
[----:B------:R-:W-:Y:S01]  /*1660*/  UMOV UR43, 0x40004040 ;  /* 0x40004040002b7882 */ /* 0x000fe20000000000 */
[----:B------:R-:W-:Y:S01]  /*1670*/  UMOV UR41, 0x40004040 ;  /* 0x4000404000297882 */ /* 0x000fe20000000000 */
[----:B------:R-:W-:Y:S01]  /*1680*/  UMOV UR53, 0x40004040 ;  /* 0x4000404000357882 */ /* 0x000fe20000000000 */
[----:B------:R-:W-:Y:S05]  /*1690*/  @P1 BRA `(.L_x_29) ;  /* 0x0000000000101947 */ /* 0x000fea0003800000 */
[----:B------:R-:W-:Y:S06]  /*16a0*/  USHF.L.U32 UR11, UR30, 0x1f, URZ ;  /* 0x0000001f1e0b7899 */ /* 0x000fec00080006ff */
[----:B-1----:R-:W-:Y:S04]  /*16b0*/  MOV R0, UR11 ;  /* 0x0000000b00007c02 */ /* 0x002fe80008000f00 */
[----:B------:R-:W1:Y:S02]  /*16c0*/  SYNCS.PHASECHK.TRANS64.TRYWAIT P0, [UR5], R0 ;  /* 0x00000000ff0075a7 */ /* 0x000e640008001105 */
[----:B-1----:R-:W-:Y:S05]  /*16d0*/  @!P0 BRA `(.L_x_30) ;  /* 0x0000003000448947 */ /* 0x002fea0003800000 */
.L_x_29:
[----:B------:R4:W-:Y:S01]  /*16e0*/  UTCHMMA.2CTA gdesc[UR48], gdesc[UR50], tmem[UR8], tmem[UR46], idesc[UR47], UP4 ;  /* 0x00ff2e32300075ea */ /* 0x0009e2000a200008 */
[----:B------:R-:W-:Y:S01]  /*16f0*/  UPLOP3.LUT UP4, UPT, UPT, UPT, UPT, 0x80, 0x8 ;  /* 0x000000000008789c */ /* 0x000fe20003f8f070 */
[----:B------:R4:W-:Y:S01]  /*1700*/  UTCHMMA.2CTA gdesc[UR42], gdesc[UR44], tmem[UR8], tmem[UR38], idesc[UR39], UPT ;  /* 0x00ff262c2a0075ea */ /* 0x0009e2000ba00008 */
[----:B------:R4:W-:Y:S01]  /*1710*/  UTCHMMA.2CTA gdesc[UR52], gdesc[UR40], tmem[UR8], tmem[UR36], idesc[UR37], UPT ;  /* 0x00ff2428340075ea */ /* 0x0009e2000ba00008 */
[----:B------:R-:W-:Y:S01]  /*1720*/  UMOV UR54, UR28 ;  /* 0x0000001c00367c82 */ /* 0x000fe20008000000 */
[----:B------:R-:W-:Y:S01]  /*1730*/  UMOV UR55, 0x40004040 ;  /* 0x4000404000377882 */ /* 0x000fe20000000000 */
[----:B------:R-:W-:Y:S01]  /*1740*/  UMOV UR56, UR6 ;  /* 0x0000000600387c82 */ /* 0x000fe20008000000 */
[----:B------:R-:W-:Y:S02]  /*1750*/  UMOV UR57, 0x40004040 ;  /* 0x4000404000397882 */ /* 0x000fe40000000000 */
[----:B------:R4:W-:Y:S01]  /*1760*/  UTCHMMA.2CTA gdesc[UR56], gdesc[UR54], tmem[UR8], tmem[UR34], idesc[UR35], UPT ;  /* 0x00ff2236380075ea */ /* 0x0009e2000ba00008 */
[----:B------:R4:W-:Y:S01]  /*1770*/  UTCBAR.2CTA.MULTICAST [UR26], URZ, UR25 ;  /* 0x000000ff1a0073e9 */ /* 0x0009e20008200819 */
[----:B------:R-:W-:Y:S01]  /*1780*/  NOP ;  /* 0x0000000000007918 */ /* 0x000fe20000000000 */
.L_x_28:
[----:B------:R-:W-:Y:S01]  /*1790*/  UIADD3 UR29, UPT, UPT, UR29, 0x1, URZ ;  /* 0x000000011d1d7890 */ /* 0x000fe2000fffe0ff */
[----:B------:R-:W-:Y:S01]  /*17a0*/  PLOP3.LUT P1, PT, PT, PT, PT, 0x80, 0x8 ;  /* 0x000000000008781c */ /* 0x000fe20003f2f070 */
[----:B------:R-:W-:Y:S02]  /*17b0*/  UISETP.GT.U32.AND UP3, UPT, UR27, 0x3e, UPT ;  /* 0x0000003e1b00788c */ /* 0x000fe4000bf64070 */
[----:B------:R-:W-:Y:S02]  /*17c0*/  UISETP.NE.AND UP2, UPT, UR29, 0x5, UPT ;  /* 0x000000051d00788c */ /* 0x000fe4000bf45270 */
[----:B------:R-:W-:Y:S02]  /*17d0*/  UISETP.NE.OR UP3, UPT, UR22, URZ, UP3 ;  /* 0x000000ff1600728c */ /* 0x000fe40009f65670 */
[----:B------:R-:W-:Y:S02]  /*17e0*/  USEL UR5, URZ, 0x1, UP2 ;  /* 0x00000001ff057887 */ /* 0x000fe40009000000 */
[----:B------:R-:W-:Y:S02]  /*17f0*/  USEL UR29, UR29, URZ, UP2 ;  /* 0x000000ff1d1d7287 */ /* 0x000fe40009000000 */
[----:B------:R-:W-:Y:S01]  /*1800*/  ULOP3.LUT UR30, UR30, UR5, URZ, 0x3c, !UPT ;  /* 0x000000051e1e7292 */ /* 0x000fe2000f8e3cff */
[----:B------:R-:W-:Y:S01]  /*1810*/  PLOP3.LUT P0, PT, PT, PT, UP3, 0x80, 0x8 ;  /* 0x000000000008781c */ /* 0x000fe20003f0f038 */
[----:B------:R-:W-:Y:S03]  /*1820*/  UIADD3 UR27, UPT, UPT, UR27, 0x1, URZ ;  /* 0x000000011b1b7890 */ /* 0x000fe6000fffe0ff */
[----:B------:R-:W-:Y:S02]  /*1830*/  @!UP3 USHF.L.U32 UR5, UR30, 0x1f, URZ ;  /* 0x0000001f1e05b899 */ /* 0x000fe400080006ff */
[----:B------:R-:W-:Y:S02]  /*1840*/  @!UP3 ULEA UR6, UR29, UR4, 0x3 ;  /* 0x000000041d06b291 */ /* 0x000fe4000f8e18ff */
[----:B------:R-:W-:Y:S02]  /*1850*/  UISETP.NE.AND UP2, UPT, UR27, 0x40, UPT ;  /* 0x000000401b00788c */ /* 0x000fe4000bf45270 */
[----:B-1----:R-:W-:Y:S05]  /*1860*/  IMAD.U32 R0, RZ, RZ, UR5 ;  /* 0x00000005ff007e24 */ /* 0x002fea000f8e00ff */
[----:B------:R5:W1:Y:S02]  /*1870*/  @!P0 SYNCS.PHASECHK.TRANS64.TRYWAIT P1, [UR6], R0 ;  /* 0x00000000ff0085a7 */ /* 0x000a640008021106 */
[----:B------:R-:W-:Y:S05]  /*1880*/  BRA.U UP2, `(.L_x_31) ;  /* 0xfffffffd02347547 */ /* 0x000fea000b83ffff */
[----:B------:R-:W-:Y:S05]  /*1890*/  BRA.U UP1, `(.L_x_32) ;  /* 0x0000000101107547 */ /* 0x000fea000b800000 */
[----:B------:R-:W-:Y:S01]  /*18a0*/  UIADD3 UR7, UPT, UPT, UR7, 0x50, URZ ;  /* 0x0000005007077890 */ /* 0x000fe2000fffe0ff */
[----:B------:R-:W-:-:S08]  /*18b0*/  UMOV UR5, 0x3 ;  /* 0x0000000300057882 */ /* 0x000fd00000000000 */
[----:B------:R4:W-:Y:S01]  /*18c0*/  UTCBAR.2CTA.MULTICAST [UR7], URZ, UR5 ;  /* 0x000000ff070073e9 */ /* 0x0009e20008200805 */
[----:B------:R-:W-:Y:S02]  /*18d0*/  NOP ;  /* 0x0000000000007918 */ /* 0x000fe40000000000 */
.L_x_32:
[----:B------:R-:W-:-:S04]  /*18e0*/  UIADD3 UR31, UPT, UPT, UR31, 0x1, URZ ;  /* 0x000000011f1f7890 */ /* 0x000fc8000fffe0ff */
[----:B------:R-:W-:-:S04]  /*18f0*/  UISETP.NE.AND UP2, UPT, UR31, 0x2, UPT ;  /* 0x000000021f00788c */ /* 0x000fc8000bf45270 */
[----:B------:R-:W-:Y:S02]  /*1900*/  USEL UR31, UR31, URZ, UP2 ;  /* 0x000000ff1f1f7287 */ /* 0x000fe40009000000 */
[----:B----4-:R-:W-:Y:S02]  /*1910*/  USEL UR5, URZ, 0x1, UP2 ;  /* 0x00000001ff057887 */ /* 0x010fe40009000000 */
[----:B------:R-:W-:-:S04]  /*1920*/  UISETP.GE.AND UP2, UPT, UR24, 0x100, UPT ;  /* 0x000001001800788c */ /* 0x000fc8000bf46270 */
[----:B------:R-:W-:-:S05]  /*1930*/  LOP3.LUT R5, R5, UR5, RZ, 0x3c, !PT ;  /* 0x0000000505057c12 */ /* 0x000fca000f8e3cff */
[----:B------:R-:W-:Y:S05]  /*1940*/  BRA.U !UP2, `(.L_x_33) ;  /* 0xfffffff90acc7547 */ /* 0x000fea000b83ffff */
[----:B------:R-:W-:-:S06]  /*1950*/  UIADD3 UR31, UPT, UPT, UR31, 0x1, URZ ;  /* 0x000000011f1f7890 */ /* 0x000fcc000fffe0ff */
[----:B------:R-:W-:Y:S02]  /*1960*/  MOV R6, UR31 ;  /* 0x0000001f00067c02 */ /* 0x000fe40008000f00 */
.L_x_25:
[----:B------:R-:W-:-:S09]  /*1970*/  UISETP.NE.AND UP0, UPT, UR14, URZ, UPT ;  /* 0x000000ff0e00728c */ /* 0x000fd2000bf05270 */
[----:B------:R-:W-:Y:S05]  /*1980*/  BRA.U UP0, `(.L_x_24) ;  /* 0x00000001002c7547 */ /* 0x000fea000b800000 */
[----:B-1---5:R-:W1:Y:S01]  /*1990*/  S2R R0, SR_CgaCtaId ;  /* 0x0000000000007919 */ /* 0x022e620000008800 */
[----:B------:R-:W-:Y:S02]  /*19a0*/  ISETP.NE.AND P0, PT, R6, 0x2, PT ;  /* 0x000000020600780c */ /* 0x000fe40003f05270 */
[----:B------:R-:W-:Y:S02]  /*19b0*/  MOV R3, 0x400 ;  /* 0x0000040000037802 */ /* 0x000fe40000000f00 */
[----:B------:R-:W-:-:S04]  /*19c0*/  SEL R2, RZ, 0x1, P0 ;  /* 0x00000001ff027807 */ /* 0x000fc80000000000 */
[----:B------:R-:W-:-:S05]  /*19d0*/  LOP3.LUT R2, R5, R2, RZ, 0x3c, !PT ;  /* 0x0000000205027212 */ /* 0x000fca00078e3cff */
[----:B------:R-:W-:Y:S01]  /*19e0*/  IMAD.U32 R2, R2, -0x80000000, RZ ;  /* 0x8000000002027824 */ /* 0x000fe200078e00ff */
[----:B-1----:R-:W-:Y:S02]  /*19f0*/  LEA R0, R0, R3, 0x18 ;  /* 0x0000000300007211 */ /* 0x002fe400078ec0ff */
[----:B------:R-:W-:-:S05]  /*1a00*/  SEL R3, R6, RZ, P0 ;  /* 0x000000ff06037207 */ /* 0x000fca0000000000 */
[----:B------:R-:W-:-:S04]  /*1a10*/  IMAD R0, R3, 0x8, R0 ;  /* 0x0000000803007824 */ /* 0x000fc800078e0200 */
[----:B------:R-:W1:Y:S02]  /*1a20*/  SYNCS.PHASECHK.TRANS64.TRYWAIT P0, [R0+URZ+0x60], R2 ;  /* 0x00006002000075a7 */ /* 0x000e6400080011ff */
[----:B-1----:R-:W-:Y:S05]  /*1a30*/  @!P0 BRA `(.L_x_34) ;  /* 0x0000002c008c8947 */ /* 0x002fea0003800000 */
.L_x_24:
[----:B------:R-:W-:-:S06]  /*1a40*/  UISETP.GT.AND UP0, UPT, UR23, 0x3, UPT ;  /* 0x000000031700788c */ /* 0x000fcc000bf04270 */
[----:B------:R-:W-:-:S13]  /*1a50*/  PLOP3.LUT P0, PT, PT, PT, UP0, 0x80, 0x8 ;  /* 0x000000000008781c */ /* 0x000fda0003f0f008 */
[----:B-12345:R-:W-:Y:S05]  /*1a60*/  @P0 EXIT ;  /* 0x000000000000094d */ /* 0x03efea0003800000 */
[----:B------:R-:W-:-:S09]  /*1a70*/  UISETP.NE.AND UP0, UPT, UR23, URZ, UPT ;  /* 0x000000ff1700728c */ /* 0x000fd2000bf05270 */
[----:B------:R-:W-:Y:S05]  /*1a80*/  BRA.U UP0, `(.L_x_35) ;  /* 0x00000005008c7547 */ /* 0x000fea000b800000 */
[----:B------:R-:W1:Y:S01]  /*1a90*/  S2R R6, SR_CgaCtaId ;  /* 0x0000000000067919 */ /* 0x000e620000008800 */
[----:B------:R-:W-:Y:S01]  /*1aa0*/  NOP ;  /* 0x0000000000007918 */ /* 0x000fe20000000000 */
[----:B------:R-:W-:Y:S02]  /*1ab0*/  MOV R3, 0x40 ;  /* 0x0000004000037802 */ /* 0x000fe40000000f00 */
[----:B------:R-:W-:Y:S02]  /*1ac0*/  MOV R5, 0x400 ;  /* 0x0000040000057802 */ /* 0x000fe40000000f00 */
[C---:B-1----:R-:W-:Y:S02]  /*1ad0*/  LEA R0, R6.reuse, R3, 0x18 ;  /* 0x0000000306007211 */ /* 0x042fe400078ec0ff */
[----:B------:R-:W-:-:S04]  /*1ae0*/  LEA R5, R6, R5, 0x18 ;  /* 0x0000000506057211 */ /* 0x000fc800078ec0ff */
[----:B------:R-:W1:Y:S02]  /*1af0*/  LDS.U8 R0, [R0] ;  /* 0x0000000000007984 */ /* 0x000e640000000000 */
[----:B-1----:R-:W-:-:S13]  /*1b00*/  ISETP.NE.AND P0, PT, R0, RZ, PT ;  /* 0x000000ff0000720c */ /* 0x002fda0003f05270 */
[----:B------:R-:W-:Y:S05]  /*1b10*/  @P0 BRA `(.L_x_36) ;  /* 0x0000000400500947 */ /* 0x000fea0003800000 */
[C---:B------:R-:W-:Y:S02]  /*1b20*/  LOP3.LUT R0, R6.reuse, 0x1, RZ, 0xc0, !PT ;  /* 0x0000000106007812 */ /* 0x040fe400078ec0ff */
[----:B------:R-:W-:Y:S02]  /*1b30*/  LOP3.LUT R13, R6, 0x1, RZ, 0x3c, !PT ;  /* 0x00000001060d7812 */ /* 0x000fe400078e3cff */
[----:B------:R-:W-:-:S13]  /*1b40*/  ISETP.NE.U32.AND P1, PT, R0, 0x1, PT ;  /* 0x000000010000780c */ /* 0x000fda0003f25070 */
[----:B------:R-:W-:Y:S05]  /*1b50*/  @!P1 BRA `(.L_x_37) ;  /* 0x0000000000c49947 */ /* 0x000fea0003800000 */
[----:B------:R-:W-:Y:S01]  /*1b60*/  ELECT P0, URZ, PT ;  /* 0x0000000000ff782f */ /* 0x000fe20003800000 */
[----:B------:R-:W-:-:S12]  /*1b70*/  BSSY B0, `(.L_x_37) ;  /* 0x000002f000007945 */ /* 0x000fd80003800000 */
[----:B------:R-:W-:Y:S05]  /*1b80*/  @!P0 BRA `(.L_x_38) ;  /* 0x0000000000b48947 */ /* 0x000fea0003800000 */
[----:B------:R-:W-:-:S05]  /*1b90*/  UMOV UR4, 0x10 ;  /* 0x0000001000047882 */ /* 0x000fca0000000000 */
[----:B------:R-:W-:Y:S04]  /*1ba0*/  DEPBAR.LE SB1, 0x36 ;  /* 0x00009d800000791a */ /* 0x000fe80000000000 */
[----:B------:R-:W1:Y:S02]  /*1bb0*/  UTCATOMSWS.2CTA.FIND_AND_SET.ALIGN UP0, UR4, UR4 ;  /* 0x00000004000475e3 */ /* 0x000e640008200800 */
[----:B-1----:R-:W-:Y:S01]  /*1bc0*/  PLOP3.LUT P0, PT, PT, PT, UP0, 0x80, 0x8 ;  /* 0x000000000008781c */ /* 0x002fe20003f0f008 */
[----:B------:R-:W-:-:S03]  /*1bd0*/  IMAD.U32 R12, RZ, RZ, UR4 ;  /* 0x00000004ff0c7e24 */ /* 0x000fc6000f8e00ff */
[----:B------:R-:W-:-:S04]  /*1be0*/  SEL R0, RZ, 0xffffffff, !P0 ;  /* 0xffffffffff007807 */ /* 0x000fc80004000000 */
[----:B------:R-:W-:-:S13]  /*1bf0*/  ISETP.NE.AND P0, PT, R0, RZ, PT ;  /* 0x000000ff0000720c */ /* 0x000fda0003f05270 */
[----:B------:R-:W-:Y:S05]  /*1c00*/  @P0 BRA `(.L_x_39) ;  /* 0x0000000000240947 */ /* 0x000fea0003800000 */
.L_x_40:
[----:B------:R-:W-:Y:S05]  /*1c10*/  NANOSLEEP 0x64 ;  /* 0x000000640000795d */ /* 0x000fea0003800000 */
[----:B------:R-:W-:-:S05]  /*1c20*/  UMOV UR4, 0x10 ;  /* 0x0000001000047882 */ /* 0x000fca0000000000 */
[----:B------:R-:W-:Y:S04]  /*1c30*/  DEPBAR.LE SB1, 0x36 ;  /* 0x00009d800000791a */ /* 0x000fe80000000000 */
[----:B------:R-:W1:Y:S02]  /*1c40*/  UTCATOMSWS.2CTA.FIND_AND_SET.ALIGN UP0, UR4, UR4 ;  /* 0x00000004000475e3 */ /* 0x000e640008200800 */
[----:B-1----:R-:W-:Y:S01]  /*1c50*/  PLOP3.LUT P0, PT, PT, PT, UP0, 0x80, 0x8 ;  /* 0x000000000008781c */ /* 0x002fe20003f0f008 */
[----:B------:R-:W-:-:S03]  /*1c60*/  IMAD.U32 R12, RZ, RZ, UR4 ;  /* 0x00000004ff0c7e24 */ /* 0x000fc6000f8e00ff */
[----:B------:R-:W-:-:S04]  /*1c70*/  SEL R0, RZ, 0xffffffff, !P0 ;  /* 0xffffffffff007807 */ /* 0x000fc80004000000 */
[----:B------:R-:W-:-:S13]  /*1c80*/  ISETP.NE.AND P0, PT, R0, RZ, PT ;  /* 0x000000ff0000720c */ /* 0x000fda0003f05270 */
[----:B------:R-:W-:Y:S05]  /*1c90*/  @!P0 BRA `(.L_x_40) ;  /* 0xfffffffc00dc8947 */ /* 0x000fea000383ffff */
.L_x_39:
[----:B------:R-:W-:Y:S01]  /*1ca0*/  MOV R11, 0x60 ;  /* 0x00000060000b7802 */ /* 0x000fe20000000f00 */
[----:B------:R-:W-:Y:S01]  /*1cb0*/  VIADD R2, R5, 0x78 ;  /* 0x0000007805027836 */ /* 0x000fe20000000000 */
[----:B------:R-:W-:Y:S01]  /*1cc0*/  MOV R3, 0x58 ;  /* 0x0000005800037802 */ /* 0x000fe20000000f00 */
[----:B------:R-:W-:Y:S01]  /*1cd0*/  IMAD.MOV.U32 R8, RZ, RZ, 0x4 ;  /* 0x00000004ff087424 */ /* 0x000fe200078e00ff */
[C---:B------:R-:W-:Y:S02]  /*1ce0*/  LEA R11, R6.reuse, R11, 0x18 ;  /* 0x0000000b060b7211 */ /* 0x040fe400078ec0ff */
[----:B------:R-:W-:-:S03]  /*1cf0*/  LEA R0, R6, R3, 0x18 ;  /* 0x0000000306007211 */ /* 0x000fc600078ec0ff */
[----:B------:R-:W1:Y:S02]  /*1d00*/  LDS R14, [R11] ;  /* 0x000000000b0e7984 */ /* 0x000e640000000800 */
[----:B-1----:R-:W-:-:S04]  /*1d10*/  IMAD.U32 R14, R14, -0x80000000, RZ ;  /* 0x800000000e0e7824 */ /* 0x002fc800078e00ff */
[----:B------:R-:W1:Y:S02]  /*1d20*/  SYNCS.PHASECHK.TRANS64.TRYWAIT P0, [R0+URZ], R14 ;  /* 0x0000000e000075a7 */ /* 0x000e6400080011ff */
[----:B-1----:R-:W-:Y:S05]  /*1d30*/  @P0 BRA `(.L_x_41) ;  /* 0x0000000000080947 */ /* 0x002fea0003800000 */
[----:B------:R-:W1:Y:S02]  /*1d40*/  SYNCS.PHASECHK.TRANS64.TRYWAIT P0, [R0+URZ], R14 ;  /* 0x0000000e000075a7 */ /* 0x000e6400080011ff */
[----:B-1----:R-:W-:Y:S05]  /*1d50*/  @!P0 BRA `(.L_x_42) ;  /* 0x0000002800dc8947 */ /* 0x002fea0003800000 */
.L_x_41:
[C---:B------:R-:W-:Y:S01]  /*1d60*/  PRMT R3, R13.reuse, 0x654, R0 ;  /* 0x000006540d037816 */ /* 0x040fe20000000000 */
[C---:B------:R-:W-:Y:S01]  /*1d70*/  IMAD.SHL.U32 R10, R12.reuse, 0x20, RZ ;  /* 0x000000200c0a7824 */ /* 0x040fe200078e00ff */
[----:B------:R-:W-:Y:S01]  /*1d80*/  PRMT R2, R13, 0x654, R2 ;  /* 0x000006540d027816 */ /* 0x000fe20000000002 */
[----:B------:R-:W-:Y:S01]  /*1d90*/  IMAD.MOV.U32 R7, RZ, RZ, 0xffff ;  /* 0x0000ffffff077424 */ /* 0x000fe200078e00ff */
[----:B------:R2:W-:Y:S01]  /*1da0*/  SYNCS.ARRIVE.TRANS64.RED RZ, [R3+URZ], R8 ;  /* 0x0000000803ff79a7 */ /* 0x0005e200080004ff */
[----:B-1----:R-:W-:Y:S01]  /*1db0*/  IMAD.MOV.U32 R0, RZ, RZ, 0x1 ;  /* 0x00000001ff007424 */ /* 0x002fe200078e00ff */
[----:B------:R1:W-:Y:S01]  /*1dc0*/  STS [R5+0x78], R10 ;  /* 0x0000780a05007388 */ /* 0x0003e20000000800 */
[----:B------:R-:W-:Y:S01]  /*1dd0*/  VIADD R9, R12, 0x10 ;  /* 0x000000100c097836 */ /* 0x000fe20000000000 */
[----:B------:R-:W-:Y:S02]  /*1de0*/  SHF.L.U32 R7, R7, R12, RZ ;  /* 0x0000000c07077219 */ /* 0x000fe400000006ff */
[----:B------:R1:W-:Y:S02]  /*1df0*/  STAS [R2.64], R12 ;  /* 0x0000000c02007dbd */ /* 0x0003e4000c0008ff */
[----:B--2---:R-:W-:-:S02]  /*1e00*/  SHF.L.U32 R8, R0, R9, RZ ;  /* 0x0000000900087219 */ /* 0x004fc400000006ff */
[----:B------:R-:W-:Y:S02]  /*1e10*/  MOV R9, 0x50 ;  /* 0x0000005000097802 */ /* 0x000fe40000000f00 */
[----:B------:R-:W-:Y:S02]  /*1e20*/  LOP3.LUT R7, R8, R7, RZ, 0xfc, !PT ;  /* 0x0000000708077212 */ /* 0x000fe400078efcff */
[----:B------:R-:W-:-:S05]  /*1e30*/  LEA R8, R6, R9, 0x18 ;  /* 0x0000000906087211 */ /* 0x000fca00078ec0ff */
[----:B------:R1:W-:Y:S04]  /*1e40*/  ATOMS.OR RZ, [R8], R7 ;  /* 0x0000000708ff738c */ /* 0x0003e80003000000 */
[----:B------:R1:W-:Y:S02]  /*1e50*/  ATOMS.XOR RZ, [R11], R0 ;  /* 0x000000000bff738c */ /* 0x0003e40003800000 */
.L_x_38:
[----:B------:R-:W-:Y:S05]  /*1e60*/  BSYNC B0 ;  /* 0x0000000000007941 */ /* 0x000fea0003800000 */
.L_x_37:
[----:B------:R-:W-:Y:S05]  /*1e70*/  @P1 BRA `(.L_x_43) ;  /* 0x0000000000881947 */ /* 0x000fea0003800000 */
[----:B------:R-:W-:Y:S05]  /*1e80*/  WARPSYNC.ALL ;  /* 0x0000000000007948 */ /* 0x000fea0003800000 */
[----:B------:R-:W-:Y:S01]  /*1e90*/  NOP ;  /* 0x0000000000007918 */ /* 0x000fe20000000000 */
[----:B------:R-:W-:-:S13]  /*1ea0*/  ELECT P0, URZ, PT ;  /* 0x0000000000ff782f */ /* 0x000fda0003800000 */
[----:B------:R-:W-:Y:S05]  /*1eb0*/  @!P0 BRA `(.L_x_43) ;  /* 0x0000000000788947 */ /* 0x000fea0003800000 */
[----:B-1----:R-:W-:Y:S02]  /*1ec0*/  MOV R3, 0x60 ;  /* 0x0000006000037802 */ /* 0x002fe40000000f00 */
[----:B------:R-:W-:Y:S02]  /*1ed0*/  MOV R7, 0x58 ;  /* 0x0000005800077802 */ /* 0x000fe40000000f00 */
        /* <DEDUP_REMOVED lines=8> */
.L_x_44:
[----:B------:R-:W2:Y:S01]  /*1f60*/  LDS R9, [R5+0x78] ;  /* 0x0000780005097984 */ /* 0x000ea20000000800 */
[----:B------:R-:W-:Y:S01]  /*1f70*/  IMAD.MOV.U32 R2, RZ, RZ, 0xffff ;  /* 0x0000ffffff027424 */ /* 0x000fe200078e00ff */
[----:B-1----:R-:W-:Y:S01]  /*1f80*/  PRMT R8, R13, 0x654, R8 ;  /* 0x000006540d087816 */ /* 0x002fe20000000008 */
[----:B------:R-:W-:Y:S02]  /*1f90*/  IMAD.MOV.U32 R0, RZ, RZ, 0x1 ;  /* 0x00000001ff007424 */ /* 0x000fe400078e00ff */
[C---:B--2---:R-:W-:Y:S01]  /*1fa0*/  IMAD.SHL.U32 R10, R9.reuse, 0x20, RZ ;  /* 0x00000020090a7824 */ /* 0x044fe200078e00ff */
[----:B------:R-:W-:Y:S01]  /*1fb0*/  SHF.L.U32 R2, R2, R9, RZ ;  /* 0x0000000902027219 */ /* 0x000fe200000006ff */
[----:B------:R-:W-:-:S03]  /*1fc0*/  VIADD R7, R9, 0x10 ;  /* 0x0000001009077836 */ /* 0x000fc60000000000 */
[----:B------:R2:W-:Y:S02]  /*1fd0*/  STS [R5+0x78], R10 ;  /* 0x0000780a05007388 */ /* 0x0005e40000000800 */
[----:B------:R-:W-:Y:S02]  /*1fe0*/  SHF.L.U32 R9, R0, R7, RZ ;  /* 0x0000000700097219 */ /* 0x000fe400000006ff */
[----:B------:R-:W-:Y:S02]  /*1ff0*/  MOV R7, 0x50 ;  /* 0x0000005000077802 */ /* 0x000fe40000000f00 */
[----:B------:R-:W-:Y:S02]  /*2000*/  LOP3.LUT R2, R9, R2, RZ, 0xfc, !PT ;  /* 0x0000000209027212 */ /* 0x000fe400078efcff */
[----:B------:R-:W-:-:S05]  /*2010*/  LEA R7, R6, R7, 0x18 ;  /* 0x0000000706077211 */ /* 0x000fca00078ec0ff */
[----:B------:R2:W-:Y:S01]  /*2020*/  ATOMS.OR RZ, [R7], R2 ;  /* 0x0000000207ff738c */ /* 0x0005e20003000000 */
[----:B------:R2:W-:Y:S03]  /*2030*/  SYNCS.ARRIVE.TRANS64.RED.A1T0 RZ, [R8+URZ], RZ ;  /* 0x000000ff08ff79a7 */ /* 0x0005e600081004ff */
[----:B------:R2:W-:Y:S01]  /*2040*/  ATOMS.XOR RZ, [R3], R0 ;  /* 0x0000000003ff738c */ /* 0x0005e20003800000 */
[----:B------:R-:W-:Y:S05]  /*2050*/  BRA `(.L_x_43) ;  /* 0x0000000000107947 */ /* 0x000fea0003800000 */
.L_x_36:
[----:B------:R-:W-:Y:S02]  /*2060*/  MOV R0, 0xffffffff ;  /* 0xffffffff00007802 */ /* 0x000fe40000000f00 */
[----:B------:R-:W-:-:S03]  /*2070*/  MOV R2, 0x20a0 ;  /* 0x000020a000027802 */ /* 0x000fc60000000f00 */
[----:B------:R1:W-:Y:S04]  /*2080*/  STS [R5+0x78], R0 ;  /* 0x0000780005007388 */ /* 0x0003e80000000800 */
[----:B-1----:R-:W-:Y:S05]  /*2090*/  CALL.REL.NOINC `($__internal_1_$__cuda_sm10x_tcgen05_guardrail_trap_phase_invalid_during_alloc) ;  /* 0x0000002800787944 */ /* 0x002fea0003c00000 */
.L_x_43:
[----:B------:R-:W-:Y:S05]  /*20a0*/  WARPSYNC.ALL ;  /* 0x0000000000007948 */ /* 0x000fea0003800000 */
[----:B------:R-:W-:Y:S01]  /*20b0*/  NOP ;  /* 0x0000000000007918 */ /* 0x000fe20000000000 */
.L_x_35:
[----:B------:R-:W3:Y:S08]  /*20c0*/  S2UR UR4, SR_CgaCtaId ;  /* 0x00000000000479c3 */ /* 0x000ef00000008800 */
[----:B------:R-:W-:Y:S01]  /*20d0*/  BAR.SYNC.DEFER_BLOCKING 0x2, 0xa0 ;  /* 0x0082800000007b1d */ /* 0x000fe20000010000 */
[----:B-12---:R-:W-:-:S07]  /*20e0*/  MOV R3, 0x400 ;  /* 0x0000040000037802 */ /* 0x006fce0000000f00 */
[----:B------:R-:W1:Y:S01]  /*20f0*/  S2UR UR7, SR_CTAID.Z ;  /* 0x00000000000779c3 */ /* 0x000e620000002700 */
[----:B---3--:R-:W-:-:S05]  /*2100*/  IMAD.U32 R0, RZ, RZ, UR4 ;  /* 0x00000004ff007e24 */ /* 0x008fca000f8e00ff */
[----:B------:R-:W-:Y:S01]  /*2110*/  LEA R3, R0, R3, 0x18 ;  /* 0x0000000300037211 */ /* 0x000fe200078ec0ff */
[----:B-1----:R-:W-:-:S04]  /*2120*/  UISETP.GT.U32.AND UP0, UPT, UR7, 0xff, UPT ;  /* 0x000000ff0700788c */ /* 0x002fc8000bf04070 */
[----:B------:R-:W1:Y:S02]  /*2130*/  LDS R2, [R3+0x78] ;  /* 0x0000780003027984 */ /* 0x000e640000000800 */
[----:B-1----:R-:W-:-:S03]  /*2140*/  R2UR UR11, R2 ;  /* 0x00000000020b72ca */ /* 0x002fc600000e0000 */
[----:B------:R-:W-:-:S12]  /*2150*/  BRA.U UP0, `(.L_x_46) ;  /* 0x00000021004c7547 */ /* 0x000fd8000b800000 */
[----:B------:R-:W1:Y:S01]  /*2160*/  LDCU.64 UR4, c[0x0][0x5c0] ;  /* 0x0000b800ff0477ac */ /* 0x000e620008000a00 */
[----:B------:R-:W-:Y:S01]  /*2170*/  SHF.R.U32.HI R2, RZ, 0x5, R4 ;  /* 0x00000005ff027819 */ /* 0x000fe20000011604 */
[----:B------:R-:W-:Y:S01]  /*2180*/  IMAD.SHL.U32 R5, R4, 0x40, RZ ;  /* 0x0000004004057824 */ /* 0x000fe200078e00ff */
[----:B------:R-:W2:Y:S02]  /*2190*/  LDCU UR24, c[0x0][0x5d0] ;  /* 0x0000ba00ff1877ac */ /* 0x000ea40008000800 */
[----:B------:R-:W-:Y:S02]  /*21a0*/  R2UR UR23, R2 ;  /* 0x00000000021772ca */ /* 0x000fe400000e0000 */
[----:B------:R-:W-:Y:S01]  /*21b0*/  LOP3.LUT R5, R5, 0x7c0, RZ, 0xc0, !PT ;  /* 0x000007c005057812 */ /* 0x000fe200078ec0ff */
[----:B------:R-:W3:Y:S01]  /*21c0*/  LDCU UR14, c[0x0][0x374] ;  /* 0x00006e80ff0e77ac */ /* 0x000ee20008000800 */
[----:B------:R-:W3:Y:S01]  /*21d0*/  LDCU UR10, c[0x0][0x370] ;  /* 0x00006e00ff0a77ac */ /* 0x000ee20008000800 */
[----:B------:R-:W-:-:S02]  /*21e0*/  USHF.R.U32.HI UR13, URZ, 0x1, UR13 ;  /* 0x00000001ff0d7899 */ /* 0x000fc4000801160d */
[----:B-1----:R-:W-:-:S06]  /*21f0*/  UIMAD.WIDE.U32 UR8, UR7, UR5, URZ ;  /* 0x00000005070872a5 */ /* 0x002fcc000f8e00ff */
[----:B------:R-:W-:Y:S01]  /*2200*/  IMAD.U32 R2, RZ, RZ, UR23 ;  /* 0x00000017ff027e24 */ /* 0x000fe2000f8e00ff */
[----:B------:R-:W-:Y:S02]  /*2210*/  UIADD3 UR27, UPT, UPT, UR13, -0x1, URZ ;  /* 0xffffffff0d1b7890 */ /* 0x000fe4000fffe0ff */
[----:B------:R-:W-:Y:S01]  /*2220*/  UIADD3 UR5, UPT, UPT, UR7, -UR9, URZ ;  /* 0x8000000907057290 */ /* 0x000fe2000fffe0ff */
[----:B------:R-:W1:Y:S03]  /*2230*/  LDCU.64 UR32, c[0x0][0x348] ;  /* 0x00006900ff2077ac */ /* 0x000e660008000a00 */
[----:B------:R-:W-:Y:S02]  /*2240*/  USHF.R.U32.HI UR5, URZ, UR20, UR5 ;  /* 0x00000014ff057299 */ /* 0x000fe40008011605 */
[----:B---3--:R-:W-:Y:S02]  /*2250*/  UIMAD UR10, UR14, UR10, URZ ;  /* 0x0000000a0e0a72a4 */ /* 0x008fe4000f8e02ff */
[----:B------:R-:W-:-:S02]  /*2260*/  UIADD3 UR5, UPT, UPT, UR9, UR5, URZ ;  /* 0x0000000509057290 */ /* 0x000fc4000fffe0ff */
[----:B------:R-:W-:Y:S02]  /*2270*/  ULEA UR30, UR23, UR11, 0x15 ;  /* 0x0000000b171e7291 */ /* 0x000fe4000f8ea8ff */
[----:B------:R-:W-:Y:S01]  /*2280*/  USHF.R.U32.HI UR8, URZ, UR19, UR5 ;  /* 0x00000013ff087299 */ /* 0x000fe20008011605 */
[----:B------:R-:W-:Y:S01]  /*2290*/  UMOV UR29, URZ ;  /* 0x000000ff001d7c82 */ /* 0x000fe20008000000 */
[----:B------:R-:W-:Y:S02]  /*22a0*/  UMOV UR28, URZ ;  /* 0x000000ff001c7c82 */ /* 0x000fe40008000000 */
[----:B------:R-:W-:-:S04]  /*22b0*/  UIADD3 UR8, UPT, UPT, -UR8, URZ, URZ ;  /* 0x000000ff08087290 */ /* 0x000fc8000fffe1ff */
[----:B------:R-:W-:Y:S01]  /*22c0*/  UIMAD UR8, UR4, UR8, UR7 ;  /* 0x00000008040872a4 */ /* 0x000fe2000f8e0207 */
[----:B------:R-:W3:Y:S03]  /*22d0*/  LDCU.64 UR4, c[0x0][0x5d8] ;  /* 0x0000bb00ff0477ac */ /* 0x000ee60008000a00 */
[----:B--2---:R-:W-:-:S07]  /*22e0*/  UIMAD.WIDE.U32 UR24, UR8, UR24, URZ ;  /* 0x00000018081872a5 */ /* 0x004fce000f8e00ff */
[----:B------:R-:W-:Y:S02]  /*22f0*/  UMOV UR9, UR25 ;  /* 0x0000001900097c82 */ /* 0x000fe40008000000 */
[----:B------:R-:W-:-:S04]  /*2300*/  UIADD3 UR6, UPT, UPT, UR8, -UR9, URZ ;  /* 0x8000000908067290 */ /* 0x000fc8000fffe0ff */
[----:B------:R-:W-:-:S04]  /*2310*/  USHF.R.U32.HI UR6, URZ, UR18, UR6 ;  /* 0x00000012ff067299 */ /* 0x000fc80008011606 */
[----:B------:R-:W-:-:S04]  /*2320*/  UIADD3 UR6, UPT, UPT, UR9, UR6, URZ ;  /* 0x0000000609067290 */ /* 0x000fc8000fffe0ff */
[----:B------:R-:W-:-:S04]  /*2330*/  USHF.R.U32.HI UR6, URZ, UR15, UR6 ;  /* 0x0000000fff067299 */ /* 0x000fc80008011606 */
[----:B---3--:R-:W-:-:S07]  /*2340*/  UIMAD.WIDE.U32 UR24, UR6, UR5, URZ ;  /* 0x00000005061872a5 */ /* 0x008fce000f8e00ff */
[----:B------:R-:W-:Y:S01]  /*2350*/  UMOV UR9, UR25 ;  /* 0x0000001900097c82 */ /* 0x000fe20008000000 */
[----:B------:R-:W-:Y:S01]  /*2360*/  R2UR UR24, R0 ;  /* 0x00000000001872ca */ /* 0x000fe200000e0000 */
[----:B------:R-:W-:Y:S01]  /*2370*/  UIADD3 UR5, UPT, UPT, UR6, -UR9, URZ ;  /* 0x8000000906057290 */ /* 0x000fe2000fffe0ff */
[----:B------:R-:W-:Y:S01]  /*2380*/  IMAD R0, R2, 0x800, R5 ;  /* 0x0000080002007824 */ /* 0x000fe200078e0205 */
[----:B------:R-:W-:Y:S02]  /*2390*/  UMOV UR25, 0x400 ;  /* 0x0000040000197882 */ /* 0x000fe40000000000 */
[----:B------:R-:W-:Y:S01]  /*23a0*/  USHF.R.U32.HI UR5, URZ, UR17, UR5 ;  /* 0x00000011ff057299 */ /* 0x000fe20008011605 */
[----:B------:R-:W-:-:S03]  /*23b0*/  IMAD.IADD R0, R3, 0x1, R0 ;  /* 0x0000000103007824 */ /* 0x000fc600078e0200 */
[----:B------:R-:W-:Y:S01]  /*23c0*/  UIADD3 UR5, UPT, UPT, UR9, UR5, URZ ;  /* 0x0000000509057290 */ /* 0x000fe2000fffe0ff */
[C---:B------:R-:W-:Y:S01]  /*23d0*/  VIADD R2, R0.reuse, 0x8420 ;  /* 0x0000842000027836 */ /* 0x040fe20000000000 */
[----:B------:R-:W2:Y:S01]  /*23e0*/  LDCU UR9, c[0x0][0x378] ;  /* 0x00006f00ff0977ac */ /* 0x000ea20008000800 */
[C---:B------:R-:W-:Y:S02]  /*23f0*/  VIADD R3, R0.reuse, 0x8410 ;  /* 0x0000841000037836 */ /* 0x040fe40000000000 */
[----:B------:R-:W-:Y:S01]  /*2400*/  VIADD R5, R0, 0x8430 ;  /* 0x0000843000057836 */ /* 0x000fe20000000000 */
[----:B------:R-:W-:Y:S01]  /*2410*/  USHF.R.U32.HI UR5, URZ, UR16, UR5 ;  /* 0x00000010ff057299 */ /* 0x000fe20008011605 */
[----:B------:R-:W-:Y:S01]  /*2420*/  SHF.R.U32.HI R73, RZ, 0x3, R2 ;  /* 0x00000003ff497819 */ /* 0x000fe20000011602 */
[----:B------:R-:W-:Y:S01]  /*2430*/  UISETP.NE.AND UP0, UPT, UR24, UR12, UPT ;  /* 0x0000000c1800728c */ /* 0x000fe2000bf05270 */
[----:B------:R-:W-:Y:S01]  /*2440*/  SHF.R.U32.HI R72, RZ, 0x3, R3 ;  /* 0x00000003ff487819 */ /* 0x000fe20000011603 */
[----:B------:R-:W-:Y:S01]  /*2450*/  UIADD3 UR5, UPT, UPT, -UR5, URZ, URZ ;  /* 0x000000ff05057290 */ /* 0x000fe2000fffe1ff */
[----:B------:R-:W-:Y:S01]  /*2460*/  LOP3.LUT R73, R2, 0x30, R73, 0x78, !PT ;  /* 0x0000003002497812 */ /* 0x000fe200078e7849 */
[----:B------:R-:W-:Y:S01]  /*2470*/  UISETP.LT.AND UP0, UPT, UR24, URZ, UP0 ;  /* 0x000000ff1800728c */ /* 0x000fe20008701270 */
[----:B------:R-:W3:Y:S01]  /*2480*/  S2UR UR24, SR_CgaCtaId ;  /* 0x00000000001879c3 */ /* 0x000ee20000008800 */
[C---:B------:R-:W-:Y:S01]  /*2490*/  VIADD R2, R0.reuse, 0x8400 ;  /* 0x0000840000027836 */ /* 0x040fe20000000000 */
[----:B------:R-:W-:Y:S01]  /*24a0*/  UIMAD UR4, UR4, UR5, UR6 ;  /* 0x00000005040472a4 */ /* 0x000fe2000f8e0206 */
[----:B------:R-:W-:Y:S01]  /*24b0*/  SHF.R.U32.HI R74, RZ, 0x3, R5 ;  /* 0x00000003ff4a7819 */ /* 0x000fe20000011605 */
[----:B------:R-:W-:Y:S01]  /*24c0*/  UIADD3 UR6, UPT, UPT, -UR6, URZ, URZ ;  /* 0x000000ff06067290 */ /* 0x000fe2000fffe1ff */
[----:B------:R-:W-:Y:S01]  /*24d0*/  LOP3.LUT R72, R3, 0x30, R72, 0x78, !PT ;  /* 0x0000003003487812 */ /* 0x000fe200078e7848 */
[C---:B------:R-:W-:Y:S01]  /*24e0*/  VIADD R3, R0.reuse, 0x430 ;  /* 0x0000043000037836 */ /* 0x040fe20000000000 */
[----:B------:R-:W-:Y:S01]  /*24f0*/  SHF.R.U32.HI R71, RZ, 0x3, R2 ;  /* 0x00000003ff477819 */ /* 0x000fe20000011602 */
[----:B------:R-:W4:Y:S01]  /*2500*/  LDCU UR5, c[0x0][0x5cc] ;  /* 0x0000b980ff0577ac */ /* 0x000f220008000800 */
[----:B------:R-:W-:Y:S01]  /*2510*/  LOP3.LUT R74, R5, 0x30, R74, 0x78, !PT ;  /* 0x00000030054a7812 */ /* 0x000fe200078e784a */
[----:B------:R-:W-:Y:S01]  /*2520*/  VIADD R5, R0, 0x410 ;  /* 0x0000041000057836 */ /* 0x000fe20000000000 */
[----:B------:R-:W-:Y:S01]  /*2530*/  LOP3.LUT R71, R2, 0x30, R71, 0x78, !PT ;  /* 0x0000003002477812 */ /* 0x000fe200078e7847 */
[C---:B------:R-:W-:Y:S01]  /*2540*/  VIADD R2, R0.reuse, 0x420 ;  /* 0x0000042000027836 */ /* 0x040fe20000000000 */
[----:B------:R-:W-:Y:S01]  /*2550*/  SHF.R.U32.HI R70, RZ, 0x3, R3 ;  /* 0x00000003ff467819 */ /* 0x000fe20000011603 */
[----:B------:R-:W-:Y:S01]  /*2560*/  VIADD R0, R0, 0x400 ;  /* 0x0000040000007836 */ /* 0x000fe20000000000 */
[----:B--2---:R-:W-:Y:S01]  /*2570*/  UIMAD UR9, UR10, UR9, URZ ;  /* 0x000000090a0972a4 */ /* 0x004fe2000f8e02ff */
[----:B------:R-:W-:Y:S01]  /*2580*/  SHF.R.U32.HI R68, RZ, 0x3, R5 ;  /* 0x00000003ff447819 */ /* 0x000fe20000011605 */
[----:B------:R-:W-:Y:S01]  /*2590*/  @!UP0 UIADD3 UR27, UPT, UPT, UR13, URZ, URZ ;  /* 0x000000ff0d1b8290 */ /* 0x000fe2000fffe0ff */
[----:B------:R-:W-:Y:S01]  /*25a0*/  LOP3.LUT R70, R3, 0x30, R70, 0x78, !PT ;  /* 0x0000003003467812 */ /* 0x000fe200078e7846 */
[----:B------:R-:W-:Y:S01]  /*25b0*/  ULEA.HI UR31, UR9, UR9, URZ, 0x1 ;  /* 0x00000009091f7291 */ /* 0x000fe2000f8f08ff */
[----:B------:R-:W-:Y:S01]  /*25c0*/  SHF.R.U32.HI R69, RZ, 0x3, R2 ;  /* 0x00000003ff457819 */ /* 0x000fe20000011602 */
[----:B------:R-:W-:Y:S01]  /*25d0*/  UIADD3 UR27, UPT, UPT, UR27, UR27, URZ ;  /* 0x0000001b1b1b7290 */ /* 0x000fe2000fffe0ff */
[----:B------:R-:W-:Y:S01]  /*25e0*/  SHF.R.U32.HI R3, RZ, 0x3, R0 ;  /* 0x00000003ff037819 */ /* 0x000fe20000011600 */
[----:B------:R-:W-:Y:S01]  /*25f0*/  USHF.R.S32.HI UR31, URZ, 0x1, UR31 ;  /* 0x00000001ff1f7899 */ /* 0x000fe2000801141f */
[----:B------:R-:W-:Y:S01]  /*2600*/  LOP3.LUT R69, R2, 0x30, R69, 0x78, !PT ;  /* 0x0000003002457812 */ /* 0x000fe200078e7845 */
[----:B------:R-:W-:Y:S01]  /*2610*/  IMAD.MOV.U32 R2, RZ, RZ, RZ ;  /* 0x000000ffff027224 */ /* 0x000fe200078e00ff */
[----:B------:R-:W-:Y:S01]  /*2620*/  LOP3.LUT R68, R5, 0x30, R68, 0x78, !PT ;  /* 0x0000003005447812 */ /* 0x000fe200078e7844 */
[----:B----4-:R-:W-:Y:S01]  /*2630*/  UIMAD UR6, UR5, UR6, UR8 ;  /* 0x00000006050672a4 */ /* 0x010fe2000f8e0208 */
[----:B-1-3--:R-:W-:-:S11]  /*2640*/  LOP3.LUT R3, R0, 0x30, R3, 0x78, !PT ;  /* 0x0000003000037812 */ /* 0x00afd600078e7803 */
.L_x_50:
[----:B------:R-:W-:Y:S01]  /*2650*/  IMAD.U32 R0, RZ, RZ, UR24 ;  /* 0x00000018ff007e24 */ /* 0x000fe2000f8e00ff */
[----:B------:R-:W-:Y:S01]  /*2660*/  SHF.L.U32 R6, R2, 0x1f, RZ ;  /* 0x0000001f02067819 */ /* 0x000fe200000006ff */
[----:B------:R-:W-:Y:S02]  /*2670*/  UIADD3 UR6, UPT, UPT, UR6, UR6, URZ ;  /* 0x0000000606067290 */ /* 0x000fe4000fffe0ff */
[----:B------:R-:W-:Y:S01]  /*2680*/  ULEA UR38, UR28, UR30, 0x8 ;  /* 0x0000001e1c267291 */ /* 0x000fe2000f8e40ff */
[----:B------:R-:W-:Y:S01]  /*2690*/  R2UR UR5, R0 ;  /* 0x00000000000572ca */ /* 0x000fe200000e0000 */
[----:B------:R-:W-:Y:S02]  /*26a0*/  ULOP3.LUT UR8, UR6, UR22, URZ, 0xfc, !UPT ;  /* 0x0000001606087292 */ /* 0x000fe4000f8efcff */
[----:B------:R-:W-:Y:S02]  /*26b0*/  USHF.L.U32 UR37, UR29, 0x3, URZ ;  /* 0x000000031d257899 */ /* 0x000fe400080006ff */
[----:B------:R-:W-:Y:S01]  /*26c0*/  ULEA.HI UR6, UR6, UR8, URZ, 0x1 ;  /* 0x0000000806067291 */ /* 0x000fe2000f8f08ff */
[----:B------:R-:W1:Y:S01]  /*26d0*/  LDCU UR34, c[0x0][0x5e4] ;  /* 0x0000bc80ff2277ac */ /* 0x000e620008000800 */
[----:B------:R-:W-:-:S06]  /*26e0*/  USHF.L.U32 UR9, UR4, 0x8, URZ ;  /* 0x0000000804097899 */ /* 0x000fcc00080006ff */
[----:B------:R-:W-:Y:S02]  /*26f0*/  ULEA UR5, UR5, UR25, 0x18 ;  /* 0x0000001905057291 */ /* 0x000fe4000f8ec0ff */
[----:B------:R-:W-:Y:S02]  /*2700*/  USHF.L.U32 UR13, UR4, 0x7, URZ ;  /* 0x00000007040d7899 */ /* 0x000fe400080006ff */
[----:B------:R-:W-:Y:S02]  /*2710*/  ULEA UR26, UR28, UR5, 0x3 ;  /* 0x000000051c1a7291 */ /* 0x000fe4000f8e18ff */
[----:B------:R-:W-:-:S04]  /*2720*/  ULOP3.LUT UR5, UR6, 0xfffffffe, URZ, 0xc0, !UPT ;  /* 0xfffffffe06057892 */ /* 0x000fc8000f8ec0ff */
[----:B------:R-:W-:Y:S02]  /*2730*/  UISETP.NE.AND UP0, UPT, UR8, UR5, UPT ;  /* 0x000000050800728c */ /* 0x000fe4000bf05270 */
[----:B------:R-:W-:Y:S01]  /*2740*/  USHF.R.U32.HI UR5, URZ, 0x1, UR6 ;  /* 0x00000001ff057899 */ /* 0x000fe20008011606 */
[----:B------:R-:W2:Y:S01]  /*2750*/  SYNCS.PHASECHK.TRANS64.TRYWAIT P0, [UR26+0x50], R6 ;  /* 0x00005006ff0075a7 */ /* 0x000ea2000800111a */
[----:B------:R-:W-:Y:S02]  /*2760*/  UISETP.LT.AND UP0, UPT, UR8, URZ, UP0 ;  /* 0x000000ff0800728c */ /* 0x000fe40008701270 */
[----:B------:R-:W-:-:S09]  /*2770*/  UIADD3 UR10, UPT, UPT, UR5, -0x1, URZ ;  /* 0xffffffff050a7890 */ /* 0x000fd2000fffe0ff */
[----:B------:R-:W-:-:S04]  /*2780*/  @!UP0 UIADD3 UR10, UPT, UPT, UR5, URZ, URZ ;  /* 0x000000ff050a8290 */ /* 0x000fc8000fffe0ff */
[----:B------:R-:W-:Y:S01]  /*2790*/  ULEA UR10, UR10, UR21, 0x8 ;  /* 0x000000150a0a7291 */ /* 0x000fe2000f8e40ff */
[----:B-12---:R-:W-:Y:S11]  /*27a0*/  @!P0 BRA `(.L_x_47) ;  /* 0x0000002000788947 */ /* 0x006ff60003800000 */
.L_x_66:
[----:B------:R-:W-:Y:S01]  /*27b0*/  UMOV UR36, 0x1 ;  /* 0x0000000100247882 */ /* 0x000fe20000000000 */
[----:B------:R-:W-:-:S05]  /*27c0*/  UMOV UR35, UR37 ;  /* 0x0000002500237c82 */ /* 0x000fca0008000000 */
.L_x_49:
[----:B------:R-:W2:Y:S01]  /*27d0*/  LDTM.x32 R36, tmem[UR38+0x20] ;  /* 0x00002026002479ee */ /* 0x000ea200082c0000 */
[----:B-1----:R-:W1:Y:S01]  /*27e0*/  LDTM.x32 R4, tmem[UR38] ;  /* 0x00000026000479ee */ /* 0x002e6200082c0000 */
[----:B------:R-:W-:Y:S02]  /*27f0*/  USHF.R.S32.HI UR8, URZ, 0x1f, UR35 ;  /* 0x0000001fff087899 */ /* 0x000fe40008011423 */
[----:B------:R-:W-:Y:S02]  /*2800*/  UIADD3 UR4, UPT, UPT, UR35, 0x1, URZ ;  /* 0x0000000123047890 */ /* 0x000fe4000fffe0ff */
[----:B------:R-:W-:Y:S02]  /*2810*/  ULEA.HI UR8, UR8, UR35, URZ, 0x2 ;  /* 0x0000002308087291 */ /* 0x000fe4000f8f10ff */
[----:B------:R-:W-:Y:S02]  /*2820*/  USHF.R.S32.HI UR6, URZ, 0x1f, UR4 ;  /* 0x0000001fff067899 */ /* 0x000fe40008011404 */
[----:B------:R-:W-:-:S02]  /*2830*/  ULOP3.LUT UR8, UR8, 0xfffffffc, URZ, 0xc0, !UPT ;  /* 0xfffffffc08087892 */ /* 0x000fc4000f8ec0ff */
[----:B------:R-:W-:Y:S02]  /*2840*/  ULEA.HI UR6, UR6, UR4, URZ, 0x2 ;  /* 0x0000000406067291 */ /* 0x000fe4000f8f10ff */
[----:B------:R-:W-:Y:S02]  /*2850*/  UIADD3 UR8, UPT, UPT, -UR8, UR35, URZ ;  /* 0x0000002308087290 */ /* 0x000fe4000fffe1ff */
[----:B------:R-:W-:Y:S02]  /*2860*/  ULOP3.LUT UR6, UR6, 0xfffffffc, URZ, 0xc0, !UPT ;  /* 0xfffffffc06067892 */ /* 0x000fe4000f8ec0ff */
[----:B------:R-:W-:Y:S02]  /*2870*/  ULEA.HI UR12, UR37, UR37, URZ, 0x1 ;  /* 0x00000025250c7291 */ /* 0x000fe4000f8f08ff */
[----:B------:R-:W-:Y:S01]  /*2880*/  MOV R75, UR8 ;  /* 0x00000008004b7c02 */ /* 0x000fe20008000f00 */
[----:B------:R-:W-:Y:S02]  /*2890*/  UIADD3 UR6, UPT, UPT, UR4, -UR6, URZ ;  /* 0x8000000604067290 */ /* 0x000fe4000fffe0ff */
[----:B------:R-:W-:Y:S01]  /*28a0*/  ULOP3.LUT UR12, UR12, 0xfffffffe, URZ, 0xc0, !UPT ;  /* 0xfffffffe0c0c7892 */ /* 0x000fe2000f8ec0ff */
[----:B--2---:R-:W-:Y:S01]  /*28b0*/  FMUL R59, R59, UR34 ;  /* 0x000000223b3b7c20 */ /* 0x004fe20008400000 */
[----:B-1----:R-:W-:Y:S01]  /*28c0*/  FMUL R11, R11, UR34 ;  /* 0x000000220b0b7c20 */ /* 0x002fe20008400000 */
[----:B------:R-:W-:Y:S01]  /*28d0*/  FMUL R10, R10, UR34 ;  /* 0x000000220a0a7c20 */ /* 0x000fe20008400000 */
        /* <DEDUP_REMOVED lines=9> */
[----:B------:R-:W-:Y:S01]  /*2970*/  F2FP.BF16.F32.PACK_AB R7, R11, R10 ;  /* 0x0000000a0b07723e */ /* 0x000fe200000010ff */
[----:B------:R-:W-:Y:S01]  /*2980*/  FMUL R83, R59, -1.4426950216293334961 ;  /* 0xbfb8aa3b3b537820 */ /* 0x000fe20000400000 */
[----:B------:R-:W-:Y:S01]  /*2990*/  F2FP.BF16.F32.PACK_AB R6, R9, R8 ;  /* 0x000000080906723e */ /* 0x000fe200000010ff */
[----:B------:R-:W-:Y:S01]  /*29a0*/  FMUL R81, R58, -1.4426950216293334961 ;  /* 0xbfb8aa3b3a517820 */ /* 0x000fe20000400000 */
[----:B------:R-:W-:Y:S01]  /*29b0*/  F2FP.BF16.F32.PACK_AB R5, R76, R77 ;  /* 0x0000004d4c05723e */ /* 0x000fe200000010ff */
[----:B------:R-:W-:Y:S01]  /*29c0*/  FMUL R89, R54, -1.4426950216293334961 ;  /* 0xbfb8aa3b36597820 */ /* 0x000fe20000400000 */
[----:B------:R-:W-:Y:S01]  /*29d0*/  F2FP.BF16.F32.PACK_AB R4, R78, R79 ;  /* 0x0000004f4e04723e */ /* 0x000fe200000010ff */
[----:B------:R-:W-:Y:S01]  /*29e0*/  FMUL R55, R55, UR34 ;  /* 0x0000002237377c20 */ /* 0x000fe20008400000 */
[----:B------:R-:W-:Y:S01]  /*29f0*/  LEA R82, R75, R3, 0xd ;  /* 0x000000034b527211 */ /* 0x000fe200078e68ff */
[----:B------:R-:W-:Y:S01]  /*2a00*/  FMUL R85, R57, -1.4426950216293334961 ;  /* 0xbfb8aa3b39557820 */ /* 0x000fe20000400000 */
[----:B------:R-:W-:Y:S01]  /*2a10*/  FMUL R80, R12, UR34 ;  /* 0x000000220c507c20 */ /* 0x000fe20008400000 */
[----:B------:R-:W-:Y:S01]  /*2a20*/  FMUL R19, R19, UR34 ;  /* 0x0000002213137c20 */ /* 0x000fe20008400000 */
[----:B------:R1:W-:Y:S01]  /*2a30*/  MUFU.EX2 R12, R83 ;  /* 0x00000053000c7308 */ /* 0x0003e20000000800 */
[----:B------:R2:W-:Y:S01]  /*2a40*/  STS.128 [R82], R4 ;  /* 0x0000000452007388 */ /* 0x0005e20000000c00 */
[----:B------:R-:W-:Y:S01]  /*2a50*/  FMUL R18, R18, UR34 ;  /* 0x0000002212127c20 */ /* 0x000fe20008400000 */
[----:B------:R-:W-:Y:S01]  /*2a60*/  FMUL R17, R17, UR34 ;  /* 0x0000002211117c20 */ /* 0x000fe20008400000 */
[----:B------:R-:W-:Y:S01]  /*2a70*/  FMUL R16, R16, UR34 ;  /* 0x0000002210107c20 */ /* 0x000fe20008400000 */
[----:B------:R-:W-:Y:S01]  /*2a80*/  FMUL R15, R15, UR34 ;  /* 0x000000220f0f7c20 */ /* 0x000fe20008400000 */
[----:B------:R-:W-:Y:S01]  /*2a90*/  FMUL R14, R14, UR34 ;  /* 0x000000220e0e7c20 */ /* 0x000fe20008400000 */
[----:B------:R-:W-:Y:S01]  /*2aa0*/  FMUL R13, R13, UR34 ;  /* 0x000000220d0d7c20 */ /* 0x000fe20008400000 */
[----:B------:R-:W3:Y:S01]  /*2ab0*/  MUFU.EX2 R81, R81 ;  /* 0x0000005100517308 */ /* 0x000ee20000000800 */
[----:B------:R-:W-:Y:S01]  /*2ac0*/  LEA R84, R75, R68, 0xd ;  /* 0x000000444b547211 */ /* 0x000fe200078e68ff */
[----:B------:R-:W-:Y:S01]  /*2ad0*/  FMUL R27, R27, UR34 ;  /* 0x000000221b1b7c20 */ /* 0x000fe20008400000 */
[----:B------:R-:W-:Y:S01]  /*2ae0*/  FMUL R26, R26, UR34 ;  /* 0x000000221a1a7c20 */ /* 0x000fe20008400000 */
[----:B------:R-:W-:Y:S01]  /*2af0*/  FMUL R23, R23, UR34 ;  /* 0x0000002217177c20 */ /* 0x000fe20008400000 */
[----:B------:R-:W-:Y:S01]  /*2b00*/  FMUL R22, R22, UR34 ;  /* 0x0000002216167c20 */ /* 0x000fe20008400000 */
[----:B------:R-:W-:Y:S01]  /*2b10*/  FMUL R21, R21, UR34 ;  /* 0x0000002215157c20 */ /* 0x000fe20008400000 */
[----:B------:R-:W-:Y:S01]  /*2b20*/  FMUL R20, R20, UR34 ;  /* 0x0000002214147c20 */ /* 0x000fe20008400000 */
[----:B------:R-:W-:Y:S01]  /*2b30*/  MUFU.EX2 R89, R89 ;  /* 0x0000005900597308 */ /* 0x000fe20000000800 */
[----:B-1----:R-:W-:Y:S01]  /*2b40*/  FMUL R83, R24, UR34 ;  /* 0x0000002218537c20 */ /* 0x002fe20008400000 */
[----:B------:R-:W-:Y:S01]  /*2b50*/  FMUL R24, R55, -1.4426950216293334961 ;  /* 0xbfb8aa3b37187820 */ /* 0x000fe20000400000 */
[----:B------:R-:W-:Y:S01]  /*2b60*/  FMUL R49, R49, UR34 ;  /* 0x0000002231317c20 */ /* 0x000fe20008400000 */
[----:B------:R-:W-:Y:S01]  /*2b70*/  LEA R86, R75, R69, 0xd ;  /* 0x000000454b567211 */ /* 0x000fe200078e68ff */
[----:B------:R-:W-:Y:S01]  /*2b80*/  FMUL R50, R50, UR34 ;  /* 0x0000002232327c20 */ /* 0x000fe20008400000 */
[----:B------:R-:W-:Y:S01]  /*2b90*/  FMUL R51, R51, UR34 ;  /* 0x0000002233337c20 */ /* 0x000fe20008400000 */
[----:B------:R-:W-:Y:S01]  /*2ba0*/  FMUL R90, R49, -1.4426950216293334961 ;  /* 0xbfb8aa3b315a7820 */ /* 0x000fe20000400000 */
[----:B------:R-:W-:Y:S01]  /*2bb0*/  MUFU.EX2 R24, R24 ;  /* 0x0000001800187308 */ /* 0x000fe20000000800 */
[----:B---3--:R-:W-:Y:S01]  /*2bc0*/  FADD R92, R81, 1 ;  /* 0x3f800000515c7421 */ /* 0x008fe20000000000 */
[----:B------:R-:W-:Y:S01]  /*2bd0*/  FMUL R48, R48, UR34 ;  /* 0x0000002230307c20 */ /* 0x000fe20008400000 */
[----:B------:R-:W-:Y:S01]  /*2be0*/  FADD R93, R12, 1 ;  /* 0x3f8000000c5d7421 */ /* 0x000fe20000000000 */
[----:B------:R-:W-:Y:S01]  /*2bf0*/  FMUL R46, R46, UR34 ;  /* 0x000000222e2e7c20 */ /* 0x000fe20008400000 */
[----:B------:R-:W-:Y:S01]  /*2c00*/  FMUL R56, R56, UR34 ;  /* 0x0000002238387c20 */ /* 0x000fe20008400000 */
[----:B------:R-:W-:Y:S01]  /*2c10*/  FMUL R47, R47, UR34 ;  /* 0x000000222f2f7c20 */ /* 0x000fe20008400000 */
[----:B------:R-:W-:Y:S01]  /*2c20*/  FMUL R44, R44, UR34 ;  /* 0x000000222c2c7c20 */ /* 0x000fe20008400000 */
[----:B--2---:R-:W-:Y:S01]  /*2c30*/  FMUL R82, R25, UR34 ;  /* 0x0000002219527c20 */ /* 0x004fe20008400000 */
[----:B------:R-:W-:Y:S01]  /*2c40*/  F2FP.BF16.F32.PACK_AB R7, R19, R18 ;  /* 0x000000121307723e */ /* 0x000fe200000010ff */
[----:B------:R1:W-:Y:S01]  /*2c50*/  MUFU.EX2 R25, R85 ;  /* 0x0000005500197308 */ /* 0x0003e20000000800 */
[----:B------:R-:W-:Y:S01]  /*2c60*/  F2FP.BF16.F32.PACK_AB R6, R17, R16 ;  /* 0x000000101106723e */ /* 0x000fe200000010ff */
[----:B------:R-:W-:Y:S01]  /*2c70*/  FMUL R88, R56, -1.4426950216293334961 ;  /* 0xbfb8aa3b38587820 */ /* 0x000fe20000400000 */
[----:B------:R-:W-:Y:S01]  /*2c80*/  F2FP.BF16.F32.PACK_AB R5, R15, R14 ;  /* 0x0000000e0f05723e */ /* 0x000fe200000010ff */
[----:B------:R-:W-:Y:S01]  /*2c90*/  FMUL R45, R45, UR34 ;  /* 0x000000222d2d7c20 */ /* 0x000fe20008400000 */
[----:B------:R-:W-:Y:S01]  /*2ca0*/  F2FP.BF16.F32.PACK_AB R4, R13, R80 ;  /* 0x000000500d04723e */ /* 0x000fe200000010ff */
[----:B------:R-:W-:Y:S01]  /*2cb0*/  FMUL R81, R44, -1.4426950216293334961 ;  /* 0xbfb8aa3b2c517820 */ /* 0x000fe20000400000 */
[----:B------:R-:W-:Y:S01]  /*2cc0*/  FMUL R40, R40, UR34 ;  /* 0x0000002228287c20 */ /* 0x000fe20008400000 */
[----:B------:R-:W-:Y:S01]  /*2cd0*/  MUFU.RCP R12, R93 ;  /* 0x0000005d000c7308 */ /* 0x000fe20000001000 */
[----:B------:R-:W-:Y:S01]  /*2ce0*/  FMUL R87, R45, -1.4426950216293334961 ;  /* 0xbfb8aa3b2d577820 */ /* 0x000fe20000400000 */
[----:B------:R2:W-:Y:S01]  /*2cf0*/  STS.128 [R84], R4 ;  /* 0x0000000454007388 */ /* 0x0005e20000000c00 */
[----:B------:R-:W-:Y:S01]  /*2d00*/  FMUL R42, R42, UR34 ;  /* 0x000000222a2a7c20 */ /* 0x000fe20008400000 */
[----:B------:R-:W-:Y:S01]  /*2d10*/  FMUL R41, R41, UR34 ;  /* 0x0000002229297c20 */ /* 0x000fe20008400000 */
[----:B------:R-:W-:Y:S01]  /*2d20*/  FMUL R39, R39, UR34 ;  /* 0x0000002227277c20 */ /* 0x000fe20008400000 */
[----:B------:R-:W-:Y:S01]  /*2d30*/  FMUL R66, R66, UR34 ;  /* 0x0000002242427c20 */ /* 0x000fe20008400000 */
[----:B------:R-:W-:Y:S01]  /*2d40*/  FMUL R35, R35, UR34 ;  /* 0x0000002223237c20 */ /* 0x000fe20008400000 */
[----:B------:R-:W3:Y:S01]  /*2d50*/  MUFU.EX2 R88, R88 ;  /* 0x0000005800587308 */ /* 0x000ee20000000800 */
[----:B-1----:R-:W-:Y:S01]  /*2d60*/  FMUL R85, R50, -1.4426950216293334961 ;  /* 0xbfb8aa3b32557820 */ /* 0x002fe20000400000 */
[----:B------:R-:W-:Y:S01]  /*2d70*/  FMUL R34, R34, UR34 ;  /* 0x0000002222227c20 */ /* 0x000fe20008400000 */
[----:B------:R-:W-:Y:S01]  /*2d80*/  FMUL R33, R33, UR34 ;  /* 0x0000002221217c20 */ /* 0x000fe20008400000 */
[----:B------:R-:W-:Y:S01]  /*2d90*/  FMUL R32, R32, UR34 ;  /* 0x0000002220207c20 */ /* 0x000fe20008400000 */
[----:B------:R-:W-:Y:S01]  /*2da0*/  FMUL R31, R31, UR34 ;  /* 0x000000221f1f7c20 */ /* 0x000fe20008400000 */
[----:B------:R-:W-:Y:S01]  /*2db0*/  FMUL R30, R30, UR34 ;  /* 0x000000221e1e7c20 */ /* 0x000fe20008400000 */
[----:B------:R-:W-:Y:S01]  /*2dc0*/  LEA R75, R75, R70, 0xd ;  /* 0x000000464b4b7211 */ /* 0x000fe200078e68ff */
[----:B------:R-:W1:Y:S01]  /*2dd0*/  MUFU.EX2 R85, R85 ;  /* 0x0000005500557308 */ /* 0x000e620000000800 */
[----:B------:R-:W-:-:S02]  /*2de0*/  UIADD3 UR12, UPT, UPT, -UR12, UR37, URZ ;  /* 0x000000250c0c7290 */ /* 0x000fc4000fffe1ff */
[----:B------:R-:W-:-:S05]  /*2df0*/  UISETP.NE.AND UP0, UPT, UR23, URZ, UPT ;  /* 0x000000ff1700728c */ /* 0x000fca000bf05270 */
[----:B------:R-:W4:Y:S01]  /*2e00*/  MUFU.EX2 R81, R81 ;  /* 0x0000005100517308 */ /* 0x000f220000000800 */
[----:B---3--:R-:W-:Y:S01]  /*2e10*/  FADD R91, R88, 1 ;  /* 0x3f800000585b7421 */ /* 0x008fe20000000000 */
[----:B------:R-:W-:-:S06]  /*2e20*/  FMUL R88, R59, R12 ;  /* 0x0000000c3b587220 */ /* 0x000fcc0000400000 */
[----:B------:R-:W3:Y:S01]  /*2e30*/  MUFU.EX2 R87, R87 ;  /* 0x0000005700577308 */ /* 0x000ee20000000800 */
[----:B--2---:R-:W-:Y:S01]  /*2e40*/  F2FP.BF16.F32.PACK_AB R7, R27, R26 ;  /* 0x0000001a1b07723e */ /* 0x004fe200000010ff */
[----:B------:R-:W-:Y:S01]  /*2e50*/  FMUL R84, R51, -1.4426950216293334961 ;  /* 0xbfb8aa3b33547820 */ /* 0x000fe20000400000 */
[----:B------:R-:W-:Y:S01]  /*2e60*/  F2FP.BF16.F32.PACK_AB R6, R82, R83 ;  /* 0x000000535206723e */ /* 0x000fe200000010ff */
[----:B-1----:R-:W-:Y:S01]  /*2e70*/  FADD R93, R85, 1 ;  /* 0x3f800000555d7421 */ /* 0x002fe20000000000 */
[----:B------:R-:W-:Y:S01]  /*2e80*/  F2FP.BF16.F32.PACK_AB R5, R23, R22 ;  /* 0x000000161705723e */ /* 0x000fe200000010ff */
[----:B------:R-:W-:Y:S01]  /*2e90*/  FMUL R27, R27, R88 ;  /* 0x000000581b1b7220 */ /* 0x000fe20000400000 */
[----:B------:R-:W-:Y:S01]  /*2ea0*/  F2FP.BF16.F32.PACK_AB R4, R21, R20 ;  /* 0x000000141504723e */ /* 0x000fe200000010ff */
[----:B------:R-:W1:Y:S01]  /*2eb0*/  MUFU.EX2 R84, R84 ;  /* 0x0000005400547308 */ /* 0x000e620000000800 */
[----:B----4-:R-:W-:-:S03]  /*2ec0*/  FADD R81, R81, 1 ;  /* 0x3f80000051517421 */ /* 0x010fc60000000000 */
[----:B------:R2:W-:Y:S04]  /*2ed0*/  STS.128 [R86], R4 ;  /* 0x0000000456007388 */ /* 0x0005e80000000c00 */
[----:B------:R-:W4:Y:S01]  /*2ee0*/  MUFU.RCP R91, R91 ;  /* 0x0000005b005b7308 */ /* 0x000f220000001000 */
[----:B---3--:R-:W-:Y:S01]  /*2ef0*/  FADD R87, R87, 1 ;  /* 0x3f80000057577421 */ /* 0x008fe20000000000 */
[----:B-1----:R-:W-:-:S06]  /*2f00*/  FADD R85, R84, 1 ;  /* 0x3f80000054557421 */ /* 0x002fcc0000000000 */
[----:B------:R-:W1:Y:S01]  /*2f10*/  MUFU.RCP R84, R85 ;  /* 0x0000005500547308 */ /* 0x000e620000001000 */
[----:B----4-:R-:W-:Y:S01]  /*2f20*/  FMUL R88, R56, R91 ;  /* 0x0000005b38587220 */ /* 0x010fe20000400000 */
[----:B------:R-:W-:-:S03]  /*2f30*/  FMUL R91, R39, -1.4426950216293334961 ;  /* 0xbfb8aa3b275b7820 */ /* 0x000fc60000400000 */
[----:B------:R-:W-:Y:S01]  /*2f40*/  FMUL R83, R83, R88 ;  /* 0x0000005853537220 */ /* 0x000fe20000400000 */
[----:B------:R-:W-:Y:S02]  /*2f50*/  FMUL R88, R42, -1.4426950216293334961 ;  /* 0xbfb8aa3b2a587820 */ /* 0x000fe40000400000 */
[----:B------:R-:W-:Y:S01]  /*2f60*/  MUFU.EX2 R91, R91 ;  /* 0x0000005b005b7308 */ /* 0x000fe20000000800 */
[----:B--2---:R-:W-:Y:S01]  /*2f70*/  FMUL R5, R48, -1.4426950216293334961 ;  /* 0xbfb8aa3b30057820 */ /* 0x004fe20000400000 */
[----:B------:R-:W-:Y:S01]  /*2f80*/  FMUL R86, R46, -1.4426950216293334961 ;  /* 0xbfb8aa3b2e567820 */ /* 0x000fe20000400000 */
[----:B------:R-:W-:Y:S01]  /*2f90*/  FMUL R6, R47, -1.4426950216293334961 ;  /* 0xbfb8aa3b2f067820 */ /* 0x000fe20000400000 */
[----:B-1----:R-:W-:-:S04]  /*2fa0*/  FMUL R84, R51, R84 ;  /* 0x0000005433547220 */ /* 0x002fc80000400000 */
[----:B------:R1:W-:Y:S08]  /*2fb0*/  MUFU.EX2 R4, R90 ;  /* 0x0000005a00047308 */ /* 0x0003f00000000800 */
[----:B------:R2:W3:Y:S08]  /*2fc0*/  MUFU.RCP R7, R92 ;  /* 0x0000005c00077308 */ /* 0x0004f00000001000 */
[----:B------:R-:W-:Y:S01]  /*2fd0*/  MUFU.EX2 R5, R5 ;  /* 0x0000000500057308 */ /* 0x000fe20000000800 */
[----:B-1----:R-:W-:Y:S01]  /*2fe0*/  FADD R90, R25, 1 ;  /* 0x3f800000195a7421 */ /* 0x002fe20000000000 */
[----:B------:R-:W-:Y:S01]  /*2ff0*/  FADD R25, R89, 1 ;  /* 0x3f80000059197421 */ /* 0x000fe20000000000 */
[----:B------:R-:W-:-:S05]  /*3000*/  FMUL R89, R41, -1.4426950216293334961 ;  /* 0xbfb8aa3b29597820 */ /* 0x000fca0000400000 */
[----:B------:R-:W1:Y:S01]  /*3010*/  MUFU.RCP R25, R25 ;  /* 0x0000001900197308 */ /* 0x000e620000001000 */
[----:B--2---:R-:W-:Y:S01]  /*3020*/  FADD R92, R24, 1 ;  /* 0x3f800000185c7421 */ /* 0x004fe20000000000 */
[----:B---3--:R-:W-:-:S04]  /*3030*/  FMUL R7, R58, R7 ;  /* 0x000000073a077220 */ /* 0x008fc80000400000 */
[----:B------:R-:W-:Y:S01]  /*3040*/  FMUL R26, R26, R7 ;  /* 0x000000071a1a7220 */ /* 0x000fe20000400000 */
[----:B------:R-:W-:Y:S01]  /*3050*/  FMUL R7, R43, UR34 ;  /* 0x000000222b077c20 */ /* 0x000fe20008400000 */
[----:B------:R-:W2:Y:S03]  /*3060*/  MUFU.RCP R92, R92 ;  /* 0x0000005c005c7308 */ /* 0x000ea60000001000 */
[----:B------:R-:W-:-:S05]  /*3070*/  FMUL R12, R7, -1.4426950216293334961 ;  /* 0xbfb8aa3b070c7820 */ /* 0x000fca0000400000 */
[----:B------:R-:W3:Y:S01]  /*3080*/  MUFU.RCP R90, R90 ;  /* 0x0000005a005a7308 */ /* 0x000ee20000001000 */
[----:B-1----:R-:W-:-:S04]  /*3090*/  FMUL R25, R54, R25 ;  /* 0x0000001936197220 */ /* 0x002fc80000400000 */
[----:B------:R-:W-:-:S03]  /*30a0*/  FMUL R24, R22, R25 ;  /* 0x0000001916187220 */ /* 0x000fc60000400000 */
[----:B------:R-:W1:Y:S01]  /*30b0*/  MUFU.EX2 R86, R86 ;  /* 0x0000005600567308 */ /* 0x000e620000000800 */
[----:B--2---:R-:W-:Y:S01]  /*30c0*/  FMUL R22, R55, R92 ;  /* 0x0000005c37167220 */ /* 0x004fe20000400000 */
[----:B------:R-:W-:Y:S01]  /*30d0*/  FADD R92, R4, 1 ;  /* 0x3f800000045c7421 */ /* 0x000fe20000000000 */
[----:B------:R-:W-:Y:S01]  /*30e0*/  FMUL R4, R37, UR34 ;  /* 0x0000002225047c20 */ /* 0x000fe20008400000 */
[----:B------:R-:W-:Y:S01]  /*30f0*/  FMUL R37, R19, R84 ;  /* 0x0000005413257220 */ /* 0x000fe20000400000 */
[----:B------:R-:W-:Y:S01]  /*3100*/  FMUL R25, R23, R22 ;  /* 0x0000001617197220 */ /* 0x000fe20000400000 */
[----:B------:R-:W-:Y:S01]  /*3110*/  FADD R23, R5, 1 ;  /* 0x3f80000005177421 */ /* 0x000fe20000000000 */
[----:B------:R-:W-:Y:S01]  /*3120*/  FMUL R19, R36, UR34 ;  /* 0x0000002224137c20 */ /* 0x000fe20008400000 */
[----:B------:R-:W-:Y:S01]  /*3130*/  MUFU.RCP R92, R92 ;  /* 0x0000005c005c7308 */ /* 0x000fe20000001000 */
[----:B---3--:R-:W-:Y:S01]  /*3140*/  FMUL R43, R57, R90 ;  /* 0x0000005a392b7220 */ /* 0x008fe20000400000 */
[----:B------:R-:W-:Y:S01]  /*3150*/  FMUL R22, R38, UR34 ;  /* 0x0000002226167c20 */ /* 0x000fe20008400000 */
[----:B------:R-:W-:Y:S01]  /*3160*/  FMUL R90, R40, -1.4426950216293334961 ;  /* 0xbfb8aa3b285a7820 */ /* 0x000fe20000400000 */
[----:B------:R-:W-:Y:S01]  /*3170*/  FMUL R84, R19, -1.4426950216293334961 ;  /* 0xbfb8aa3b13547820 */ /* 0x000fe20000400000 */
[----:B------:R-:W-:Y:S01]  /*3180*/  FMUL R82, R82, R43 ;  /* 0x0000002b52527220 */ /* 0x000fe20000400000 */
[----:B------:R-:W-:-:S02]  /*3190*/  FMUL R5, R22, -1.4426950216293334961 ;  /* 0xbfb8aa3b16057820 */ /* 0x000fc40000400000 */
[----:B------:R-:W2:Y:S01]  /*31a0*/  MUFU.RCP R23, R23 ;  /* 0x0000001700177308 */ /* 0x000ea20000001000 */
[----:B-1----:R-:W-:-:S07]  /*31b0*/  FADD R86, R86, 1 ;  /* 0x3f80000056567421 */ /* 0x002fce0000000000 */
[----:B------:R-:W1:Y:S08]  /*31c0*/  MUFU.RCP R43, R93 ;  /* 0x0000005d002b7308 */ /* 0x000e700000001000 */
[----:B------:R-:W3:Y:S01]  /*31d0*/  MUFU.EX2 R6, R6 ;  /* 0x0000000600067308 */ /* 0x000ee20000000800 */
[----:B--2---:R-:W-:-:S04]  /*31e0*/  FMUL R23, R48, R23 ;  /* 0x0000001730177220 */ /* 0x004fc80000400000 */
[----:B------:R-:W-:Y:S01]  /*31f0*/  FMUL R36, R16, R23 ;  /* 0x0000001710247220 */ /* 0x000fe20000400000 */
[----:B------:R-:W-:Y:S01]  /*3200*/  FMUL R16, R53, UR34 ;  /* 0x0000002235107c20 */ /* 0x000fe20008400000 */
[----:B------:R-:W-:Y:S01]  /*3210*/  FMUL R23, R52, UR34 ;  /* 0x0000002234177c20 */ /* 0x000fe20008400000 */
[----:B------:R2:W4:Y:S01]  /*3220*/  MUFU.RCP R53, R86 ;  /* 0x0000005600357308 */ /* 0x0005220000001000 */
[----:B-1----:R-:W-:Y:S02]  /*3230*/  FMUL R43, R50, R43 ;  /* 0x0000002b322b7220 */ /* 0x002fe40000400000 */
[----:B------:R-:W-:Y:S02]  /*3240*/  FMUL R93, R23, -1.4426950216293334961 ;  /* 0xbfb8aa3b175d7820 */ /* 0x000fe40000400000 */
[----:B------:R-:W-:Y:S01]  /*3250*/  FMUL R38, R18, R43 ;  /* 0x0000002b12267220 */ /* 0x000fe20000400000 */
[----:B------:R-:W-:Y:S02]  /*3260*/  FMUL R18, R4, -1.4426950216293334961 ;  /* 0xbfb8aa3b04127820 */ /* 0x000fe40000400000 */
[----:B------:R-:W-:Y:S01]  /*3270*/  MUFU.EX2 R12, R12 ;  /* 0x0000000c000c7308 */ /* 0x000fe20000000800 */
[----:B---3--:R-:W-:-:S07]  /*3280*/  FADD R85, R6, 1 ;  /* 0x3f80000006557421 */ /* 0x008fce0000000000 */
[----:B------:R-:W-:Y:S01]  /*3290*/  MUFU.EX2 R90, R90 ;  /* 0x0000005a005a7308 */ /* 0x000fe20000000800 */
[----:B--2---:R-:W-:Y:S01]  /*32a0*/  FMUL R86, R49, R92 ;  /* 0x0000005c31567220 */ /* 0x004fe20000400000 */
[----:B----4-:R-:W-:Y:S01]  /*32b0*/  FMUL R53, R46, R53 ;  /* 0x000000352e357220 */ /* 0x010fe20000400000 */
[----:B------:R-:W-:Y:S02]  /*32c0*/  FMUL R92, R16, -1.4426950216293334961 ;  /* 0xbfb8aa3b105c7820 */ /* 0x000fe40000400000 */
[----:B------:R-:W-:Y:S01]  /*32d0*/  FMUL R43, R17, R86 ;  /* 0x00000056112b7220 */ /* 0x000fe20000400000 */
[----:B------:R-:W-:Y:S01]  /*32e0*/  FMUL R17, R67, UR34 ;  /* 0x0000002243117c20 */ /* 0x000fe20008400000 */
[----:B------:R-:W-:Y:S01]  /*32f0*/  FMUL R52, R14, R53 ;  /* 0x000000350e347220 */ /* 0x000fe20000400000 */
[----:B------:R-:W1:Y:S02]  /*3300*/  MUFU.RCP R86, R85 ;  /* 0x0000005500567308 */ /* 0x000e640000001000 */
[----:B------:R-:W-:-:S06]  /*3310*/  FMUL R6, R17, -1.4426950216293334961 ;  /* 0xbfb8aa3b11067820 */ /* 0x000fcc0000400000 */
[----:B------:R-:W2:Y:S08]  /*3320*/  MUFU.RCP R67, R81 ;  /* 0x0000005100437308 */ /* 0x000eb00000001000 */
[----:B------:R-:W3:Y:S01]  /*3330*/  MUFU.EX2 R88, R88 ;  /* 0x0000005800587308 */ /* 0x000ee20000000800 */
[----:B-1----:R-:W-:Y:S01]  /*3340*/  FMUL R14, R47, R86 ;  /* 0x000000562f0e7220 */ /* 0x002fe20000400000 */
[----:B------:R-:W-:-:S03]  /*3350*/  FADD R85, R12, 1 ;  /* 0x3f8000000c557421 */ /* 0x000fc60000000000 */
[----:B------:R-:W-:Y:S01]  /*3360*/  FMUL R53, R15, R14 ;  /* 0x0000000e0f357220 */ /* 0x000fe20000400000 */
[----:B------:R-:W-:Y:S02]  /*3370*/  FMUL R14, R66, -1.4426950216293334961 ;  /* 0xbfb8aa3b420e7820 */ /* 0x000fe40000400000 */
[----:B------:R-:W1:Y:S01]  /*3380*/  MUFU.RCP R86, R87 ;  /* 0x0000005700567308 */ /* 0x000e620000001000 */
[----:B--2---:R-:W-:Y:S01]  /*3390*/  FMUL R67, R44, R67 ;  /* 0x000000432c437220 */ /* 0x004fe20000400000 */
[----:B------:R-:W-:-:S03]  /*33a0*/  FMUL R81, R65, UR34 ;  /* 0x0000002241517c20 */ /* 0x000fc60008400000 */
[----:B------:R-:W-:-:S03]  /*33b0*/  FMUL R80, R80, R67 ;  /* 0x0000004350507220 */ /* 0x000fc60000400000 */
[----:B------:R-:W2:Y:S01]  /*33c0*/  MUFU.EX2 R89, R89 ;  /* 0x0000005900597308 */ /* 0x000ea20000000800 */
[----:B---3--:R-:W-:Y:S01]  /*33d0*/  FADD R15, R88, 1 ;  /* 0x3f800000580f7421 */ /* 0x008fe20000000000 */
[----:B------:R-:W-:-:S06]  /*33e0*/  FMUL R88, R62, UR34 ;  /* 0x000000223e587c20 */ /* 0x000fcc0008400000 */
[----:B------:R-:W3:Y:S01]  /*33f0*/  MUFU.EX2 R5, R5 ;  /* 0x0000000500057308 */ /* 0x000ee20000000800 */
[----:B-1----:R-:W-:Y:S01]  /*3400*/  FMUL R12, R45, R86 ;  /* 0x000000562d0c7220 */ /* 0x002fe20000400000 */
[----:B------:R-:W-:-:S03]  /*3410*/  FMUL R87, R61, UR34 ;  /* 0x000000223d577c20 */ /* 0x000fc60008400000 */
[----:B------:R-:W-:Y:S01]  /*3420*/  FMUL R67, R13, R12 ;  /* 0x0000000c0d437220 */ /* 0x000fe20000400000 */
[----:B------:R-:W-:Y:S01]  /*3430*/  FADD R13, R90, 1 ;  /* 0x3f8000005a0d7421 */ /* 0x000fe20000000000 */
[----:B------:R-:W-:Y:S01]  /*3440*/  FMUL R12, R81, -1.4426950216293334961 ;  /* 0xbfb8aa3b510c7820 */ /* 0x000fe20000400000 */
[----:B------:R-:W1:Y:S01]  /*3450*/  MUFU.RCP R15, R15 ;  /* 0x0000000f000f7308 */ /* 0x000e620000001000 */
[----:B--2---:R-:W-:-:S07]  /*3460*/  FADD R89, R89, 1 ;  /* 0x3f80000059597421 */ /* 0x004fce0000000000 */
[----:B------:R-:W2:Y:S01]  /*3470*/  MUFU.RCP R13, R13 ;  /* 0x0000000d000d7308 */ /* 0x000ea20000001000 */
[----:B---3--:R-:W-:-:S07]  /*3480*/  FADD R5, R5, 1 ;  /* 0x3f80000005057421 */ /* 0x008fce0000000000 */
[----:B------:R-:W3:Y:S01]  /*3490*/  MUFU.RCP R90, R89 ;  /* 0x00000059005a7308 */ /* 0x000ee20000001000 */
[----:B-1----:R-:W-:-:S04]  /*34a0*/  FMUL R65, R42, R15 ;  /* 0x0000000f2a417220 */ /* 0x002fc80000400000 */
[----:B------:R-:W-:-:S03]  /*34b0*/  FMUL R65, R10, R65 ;  /* 0x000000410a417220 */ /* 0x000fc60000400000 */
[----:B------:R-:W1:Y:S01]  /*34c0*/  MUFU.EX2 R84, R84 ;  /* 0x0000005400547308 */ /* 0x000e620000000800 */
[----:B--2---:R-:W-:-:S04]  /*34d0*/  FMUL R13, R40, R13 ;  /* 0x0000000d280d7220 */ /* 0x004fc80000400000 */
[----:B------:R-:W-:Y:S01]  /*34e0*/  FMUL R62, R8, R13 ;  /* 0x0000000d083e7220 */ /* 0x000fe20000400000 */
[----:B------:R-:W-:Y:S02]  /*34f0*/  FMUL R13, R88, -1.4426950216293334961 ;  /* 0xbfb8aa3b580d7820 */ /* 0x000fe40000400000 */
[----:B------:R2:W4:Y:S01]  /*3500*/  MUFU.RCP R86, R85 ;  /* 0x0000005500567308 */ /* 0x0005220000001000 */
[----:B---3--:R-:W-:Y:S01]  /*3510*/  FMUL R8, R41, R90 ;  /* 0x0000005a29087220 */ /* 0x008fe20000400000 */
[----:B------:R-:W-:Y:S01]  /*3520*/  FMUL R90, R60, UR34 ;  /* 0x000000223c5a7c20 */ /* 0x000fe20008400000 */
[----:B------:R-:W-:Y:S02]  /*3530*/  FADD R89, R91, 1 ;  /* 0x3f8000005b597421 */ /* 0x000fe40000000000 */
[----:B------:R-:W-:Y:S01]  /*3540*/  FMUL R61, R9, R8 ;  /* 0x00000008093d7220 */ /* 0x000fe20000400000 */
[----:B------:R-:W-:Y:S02]  /*3550*/  FMUL R8, R90, -1.4426950216293334961 ;  /* 0xbfb8aa3b5a087820 */ /* 0x000fe40000400000 */
[----:B------:R-:W3:Y:S01]  /*3560*/  MUFU.EX2 R18, R18 ;  /* 0x0000001200127308 */ /* 0x000ee20000000800 */
[----:B-1----:R-:W-:-:S07]  /*3570*/  FADD R60, R84, 1 ;  /* 0x3f800000543c7421 */ /* 0x002fce0000000000 */
[----:B------:R-:W1:Y:S01]  /*3580*/  MUFU.EX2 R93, R93 ;  /* 0x0000005d005d7308 */ /* 0x000e620000000800 */
[----:B--2---:R-:W-:Y:S01]  /*3590*/  FMUL R85, R63, UR34 ;  /* 0x000000223f557c20 */ /* 0x004fe20008400000 */
[C---:B----4-:R-:W-:Y:S01]  /*35a0*/  FMUL R10, R7.reuse, R86 ;  /* 0x00000056070a7220 */ /* 0x050fe20000400000 */
[----:B------:R-:W-:Y:S01]  /*35b0*/  FMUL R86, R64, UR34 ;  /* 0x0000002240567c20 */ /* 0x000fe20008400000 */
[----:B------:R-:W-:Y:S02]  /*35c0*/  F2FP.BF16.F32.PACK_AB R7, R7, R42 ;  /* 0x0000002a0707723e */ /* 0x000fe400000010ff */
[----:B------:R-:W-:Y:S01]  /*35d0*/  FMUL R64, R11, R10 ;  /* 0x0000000a0b407220 */ /* 0x000fe20000400000 */
[----:B------:R-:W-:Y:S01]  /*35e0*/  FMUL R11, R87, -1.4426950216293334961 ;  /* 0xbfb8aa3b570b7820 */ /* 0x000fe20000400000 */
[----:B------:R-:W2:Y:S01]  /*35f0*/  MUFU.RCP R63, R5 ;  /* 0x00000005003f7308 */ /* 0x000ea20000001000 */
[----:B---3--:R-:W-:Y:S01]  /*3600*/  FADD R9, R18, 1 ;  /* 0x3f80000012097421 */ /* 0x008fe20000000000 */
[----:B------:R-:W-:Y:S01]  /*3610*/  FMUL R10, R85, -1.4426950216293334961 ;  /* 0xbfb8aa3b550a7820 */ /* 0x000fe20000400000 */
[----:B------:R-:W-:-:S05]  /*3620*/  FMUL R15, R86, -1.4426950216293334961 ;  /* 0xbfb8aa3b560f7820 */ /* 0x000fca0000400000 */
[----:B------:R-:W3:Y:S01]  /*3630*/  MUFU.EX2 R92, R92 ;  /* 0x0000005c005c7308 */ /* 0x000ee20000000800 */
[----:B-1----:R-:W-:-:S07]  /*3640*/  FADD R93, R93, 1 ;  /* 0x3f8000005d5d7421 */ /* 0x002fce0000000000 */
[----:B------:R-:W1:Y:S01]  /*3650*/  MUFU.RCP R60, R60 ;  /* 0x0000003c003c7308 */ /* 0x000e620000001000 */
[----:B--2---:R-:W-:-:S04]  /*3660*/  FMUL R18, R22, R63 ;  /* 0x0000003f16127220 */ /* 0x004fc80000400000 */
[----:B------:R-:W-:-:S03]  /*3670*/  FMUL R77, R77, R18 ;  /* 0x000000124d4d7220 */ /* 0x000fc60000400000 */
[----:B------:R-:W2:Y:S01]  /*3680*/  MUFU.RCP R5, R93 ;  /* 0x0000005d00057308 */ /* 0x000ea20000001000 */
[----:B---3--:R-:W-:-:S07]  /*3690*/  FADD R63, R92, 1 ;  /* 0x3f8000005c3f7421 */ /* 0x008fce0000000000 */
[----:B------:R-:W3:Y:S01]  /*36a0*/  MUFU.RCP R63, R63 ;  /* 0x0000003f003f7308 */ /* 0x000ee20000001000 */
[----:B-1----:R-:W-:-:S04]  /*36b0*/  FMUL R60, R19, R60 ;  /* 0x0000003c133c7220 */ /* 0x002fc80000400000 */
[----:B------:R-:W-:-:S03]  /*36c0*/  FMUL R79, R79, R60 ;  /* 0x0000003c4f4f7220 */ /* 0x000fc60000400000 */
[----:B------:R-:W1:Y:S01]  /*36d0*/  MUFU.RCP R89, R89 ;  /* 0x0000005900597308 */ /* 0x000e620000001000 */
[----:B--2---:R-:W-:-:S07]  /*36e0*/  FMUL R5, R23, R5 ;  /* 0x0000000517057220 */ /* 0x004fce0000400000 */
[----:B------:R-:W2:Y:S01]  /*36f0*/  MUFU.RCP R9, R9 ;  /* 0x0000000900097308 */ /* 0x000ea20000001000 */
[----:B---3--:R-:W-:Y:S01]  /*3700*/  FMUL R60, R16, R63 ;  /* 0x0000003f103c7220 */ /* 0x008fe20000400000 */
[----:B------:R-:W-:Y:S01]  /*3710*/  FMUL R63, R20, R5 ;  /* 0x00000005143f7220 */ /* 0x000fe20000400000 */
[----:B------:R-:W-:Y:S01]  /*3720*/  FMUL R20, R29, UR34 ;  /* 0x000000221d147c20 */ /* 0x000fe20008400000 */
[----:B------:R-:W-:Y:S01]  /*3730*/  FMUL R29, R28, UR34 ;  /* 0x000000221c1d7c20 */ /* 0x000fe20008400000 */
[----:B------:R-:W-:Y:S01]  /*3740*/  FMUL R60, R21, R60 ;  /* 0x0000003c153c7220 */ /* 0x000fe20000400000 */
[C---:B------:R-:W-:Y:S02]  /*3750*/  F2FP.BF16.F32.PACK_AB R5, R39.reuse, R22 ;  /* 0x000000162705723e */ /* 0x040fe400000010ff */
[----:B------:R-:W3:Y:S01]  /*3760*/  MUFU.EX2 R6, R6 ;  /* 0x0000000600067308 */ /* 0x000ee20000000800 */
[----:B-1----:R-:W-:-:S04]  /*3770*/  FMUL R89, R39, R89 ;  /* 0x0000005927597220 */ /* 0x002fc80000400000 */
[----:B------:R-:W-:-:S03]  /*3780*/  FMUL R76, R76, R89 ;  /* 0x000000594c4c7220 */ /* 0x000fc60000400000 */
[----:B------:R-:W1:Y:S01]  /*3790*/  MUFU.EX2 R14, R14 ;  /* 0x0000000e000e7308 */ /* 0x000e620000000800 */
[C---:B--2---:R-:W-:Y:S01]  /*37a0*/  FMUL R9, R4.reuse, R9 ;  /* 0x0000000904097220 */ /* 0x044fe20000400000 */
[----:B------:R-:W-:Y:S02]  /*37b0*/  F2FP.BF16.F32.PACK_AB R4, R4, R19 ;  /* 0x000000130404723e */ /* 0x000fe400000010ff */
[----:B------:R-:W-:Y:S01]  /*37c0*/  F2FP.BF16.F32.PACK_AB R19, R17, R66 ;  /* 0x000000421113723e */ /* 0x000fe200000010ff */
[----:B------:R-:W-:Y:S01]  /*37d0*/  FMUL R78, R78, R9 ;  /* 0x000000094e4e7220 */ /* 0x000fe20000400000 */
[----:B------:R-:W-:Y:S02]  /*37e0*/  F2FP.BF16.F32.PACK_AB R9, R47, R46 ;  /* 0x0000002e2f09723e */ /* 0x000fe400000010ff */
[----:B------:R-:W2:Y:S01]  /*37f0*/  MUFU.EX2 R11, R11 ;  /* 0x0000000b000b7308 */ /* 0x000ea20000000800 */
[----:B---3--:R-:W-:-:S07]  /*3800*/  FADD R6, R6, 1 ;  /* 0x3f80000006067421 */ /* 0x008fce0000000000 */
[----:B------:R-:W3:Y:S01]  /*3810*/  MUFU.EX2 R12, R12 ;  /* 0x0000000c000c7308 */ /* 0x000ee20000000800 */
[----:B-1----:R-:W-:-:S07]  /*3820*/  FADD R14, R14, 1 ;  /* 0x3f8000000e0e7421 */ /* 0x002fce0000000000 */
[----:B------:R-:W1:Y:S01]  /*3830*/  MUFU.EX2 R13, R13 ;  /* 0x0000000d000d7308 */ /* 0x000e620000000800 */
[----:B--2---:R-:W-:Y:S01]  /*3840*/  FADD R28, R11, 1 ;  /* 0x3f8000000b1c7421 */ /* 0x004fe20000000000 */
[----:B------:R-:W-:-:S06]  /*3850*/  F2FP.BF16.F32.PACK_AB R11, R51, R50 ;  /* 0x00000032330b723e */ /* 0x000fcc00000010ff */
[----:B------:R-:W2:Y:S01]  /*3860*/  MUFU.EX2 R8, R8 ;  /* 0x0000000800087308 */ /* 0x000ea20000000800 */
[----:B---3--:R-:W-:-:S07]  /*3870*/  FADD R12, R12, 1 ;  /* 0x3f8000000c0c7421 */ /* 0x008fce0000000000 */
[----:B------:R-:W3:Y:S01]  /*3880*/  MUFU.EX2 R10, R10 ;  /* 0x0000000a000a7308 */ /* 0x000ee20000000800 */
[----:B-1----:R-:W-:-:S07]  /*3890*/  FADD R13, R13, 1 ;  /* 0x3f8000000d0d7421 */ /* 0x002fce0000000000 */
[----:B------:R-:W1:Y:S01]  /*38a0*/  MUFU.EX2 R15, R15 ;  /* 0x0000000f000f7308 */ /* 0x000e620000000800 */
[----:B--2---:R-:W-:Y:S01]  /*38b0*/  FADD R46, R8, 1 ;  /* 0x3f800000082e7421 */ /* 0x004fe20000000000 */
[----:B------:R-:W-:-:S06]  /*38c0*/  F2FP.BF16.F32.PACK_AB R8, R45, R44 ;  /* 0x0000002c2d08723e */ /* 0x000fcc00000010ff */
[----:B------:R-:W2:Y:S01]  /*38d0*/  MUFU.RCP R89, R14 ;  /* 0x0000000e00597308 */ /* 0x000ea20000001000 */
[----:B---3--:R-:W-:Y:S01]  /*38e0*/  FADD R92, R10, 1 ;  /* 0x3f8000000a5c7421 */ /* 0x008fe20000000000 */
[----:B------:R-:W-:-:S06]  /*38f0*/  F2FP.BF16.F32.PACK_AB R10, R49, R48 ;  /* 0x00000030310a723e */ /* 0x000fcc00000010ff */
[----:B------:R3:W4:Y:S01]  /*3900*/  MUFU.RCP R18, R6 ;  /* 0x0000000600127308 */ /* 0x0007220000001000 */
[----:B-1----:R-:W-:-:S07]  /*3910*/  FADD R15, R15, 1 ;  /* 0x3f8000000f0f7421 */ /* 0x002fce0000000000 */
[----:B------:R-:W1:Y:S01]  /*3920*/  MUFU.RCP R84, R12 ;  /* 0x0000000c00547308 */ /* 0x000e620000001000 */
[----:B--2---:R-:W-:Y:S01]  /*3930*/  FMUL R89, R66, R89 ;  /* 0x0000005942597220 */ /* 0x004fe20000400000 */
[----:B------:R-:W-:-:S06]  /*3940*/  F2FP.BF16.F32.PACK_AB R14, R57, R56 ;  /* 0x00000038390e723e */ /* 0x000fcc00000010ff */
[----:B------:R-:W2:Y:S01]  /*3950*/  MUFU.RCP R21, R13 ;  /* 0x0000000d00157308 */ /* 0x000ea20000001000 */
[----:B---3--:R-:W-:Y:S01]  /*3960*/  F2FP.BF16.F32.PACK_AB R6, R41, R40 ;  /* 0x000000282906723e */ /* 0x008fe200000010ff */
[----:B----4-:R-:W-:Y:S01]  /*3970*/  FMUL R22, R17, R18 ;  /* 0x0000001211167220 */ /* 0x010fe20000400000 */
[----:B------:R-:W-:Y:S01]  /*3980*/  FMUL R40, R34, R89 ;  /* 0x0000005922287220 */ /* 0x000fe20000400000 */
[----:B------:R-:W-:Y:S02]  /*3990*/  F2FP.BF16.F32.PACK_AB R18, R81, R86 ;  /* 0x000000565112723e */ /* 0x000fe400000010ff */
[----:B------:R-:W-:Y:S01]  /*39a0*/  FMUL R39, R35, R22 ;  /* 0x0000001623277220 */ /* 0x000fe20000400000 */
[----:B------:R-:W-:Y:S01]  /*39b0*/  F2FP.BF16.F32.PACK_AB R22, R33, R32 ;  /* 0x000000202116723e */ /* 0x000fe200000010ff */
[----:B------:R-:W3:Y:S01]  /*39c0*/  MUFU.RCP R28, R28 ;  /* 0x0000001c001c7308 */ /* 0x000ee20000001000 */
[----:B-1----:R-:W-:Y:S01]  /*39d0*/  FMUL R84, R81, R84 ;  /* 0x0000005451547220 */ /* 0x002fe20000400000 */
[----:B------:R-:W-:-:S02]  /*39e0*/  F2FP.BF16.F32.PACK_AB R12, R16, R23 ;  /* 0x00000017100c723e */ /* 0x000fc400000010ff */
[----:B------:R-:W-:Y:S01]  /*39f0*/  F2FP.BF16.F32.PACK_AB R23, R35, R34 ;  /* 0x000000222317723e */ /* 0x000fe200000010ff */
[----:B------:R-:W-:Y:S01]  /*3a00*/  FMUL R34, R33, R84 ;  /* 0x0000005421227220 */ /* 0x000fe20000400000 */
[----:B------:R-:W-:Y:S02]  /*3a10*/  F2FP.BF16.F32.PACK_AB R17, R85, R88 ;  /* 0x000000585511723e */ /* 0x000fe400000010ff */
[----:B------:R-:W1:Y:S01]  /*3a20*/  MUFU.RCP R41, R46 ;  /* 0x0000002e00297308 */ /* 0x000e620000001000 */
[----:B--2---:R-:W-:Y:S01]  /*3a30*/  FMUL R21, R88, R21 ;  /* 0x0000001558157220 */ /* 0x004fe20000400000 */
[----:B------:R-:W-:Y:S02]  /*3a40*/  F2FP.BF16.F32.PACK_AB R13, R55, R54 ;  /* 0x00000036370d723e */ /* 0x000fe400000010ff */
[----:B------:R-:W-:Y:S01]  /*3a50*/  F2FP.BF16.F32.PACK_AB R16, R87, R90 ;  /* 0x0000005a5710723e */ /* 0x000fe200000010ff */
[----:B------:R-:W-:Y:S01]  /*3a60*/  FMUL R33, R30, R21 ;  /* 0x000000151e217220 */ /* 0x000fe20000400000 */
[----:B------:R-:W-:-:S02]  /*3a70*/  F2FP.BF16.F32.PACK_AB R21, R31, R30 ;  /* 0x0000001e1f15723e */ /* 0x000fc400000010ff */
[----:B------:R2:W4:Y:S01]  /*3a80*/  MUFU.RCP R91, R15 ;  /* 0x0000000f005b7308 */ /* 0x0005220000001000 */
[----:B---3--:R-:W-:Y:S01]  /*3a90*/  FMUL R45, R87, R28 ;  /* 0x0000001c572d7220 */ /* 0x008fe20000400000 */
[----:B------:R-:W-:Y:S02]  /*3aa0*/  MOV R28, UR6 ;  /* 0x00000006001c7c02 */ /* 0x000fe40008000f00 */
[----:B------:R-:W-:Y:S02]  /*3ab0*/  F2FP.BF16.F32.PACK_AB R30, R82, R83 ;  /* 0x00000053521e723e */ /* 0x000fe400000010ff */
[----:B------:R-:W-:Y:S02]  /*3ac0*/  LEA R44, R28, R69, 0xd ;  /* 0x000000451c2c7211 */ /* 0x000fe400078e68ff */
[----:B------:R-:W3:Y:S01]  /*3ad0*/  MUFU.RCP R92, R92 ;  /* 0x0000005c005c7308 */ /* 0x000ee20000001000 */
[----:B-1----:R-:W-:Y:S01]  /*3ae0*/  FMUL R42, R90, R41 ;  /* 0x000000295a2a7220 */ /* 0x002fe20000400000 */
[C---:B------:R-:W-:Y:S01]  /*3af0*/  FMUL R41, R20.reuse, R45 ;  /* 0x0000002d14297220 */ /* 0x040fe20000400000 */
[----:B------:R-:W-:-:S02]  /*3b00*/  F2FP.BF16.F32.PACK_AB R20, R20, R29 ;  /* 0x0000001d1414723e */ /* 0x000fc400000010ff */
[C---:B------:R-:W-:Y:S01]  /*3b10*/  LEA R46, R28.reuse, R3, 0xd ;  /* 0x000000031c2e7211 */ /* 0x040fe200078e68ff */
[----:B------:R-:W-:Y:S01]  /*3b20*/  FMUL R42, R29, R42 ;  /* 0x0000002a1d2a7220 */ /* 0x000fe20000400000 */
[----:B------:R-:W-:Y:S01]  /*3b30*/  LEA R45, R28, R68, 0xd ;  /* 0x000000441c2d7211 */ /* 0x000fe200078e68ff */
[----:B------:R-:W-:Y:S01]  /*3b40*/  STS.128 [R75], R20 ;  /* 0x000000144b007388 */ /* 0x000fe20000000c00 */
[----:B--2---:R-:W-:Y:S01]  /*3b50*/  F2FP.BF16.F32.PACK_AB R15, R59, R58 ;  /* 0x0000003a3b0f723e */ /* 0x004fe200000010ff */
[----:B----4-:R-:W-:Y:S01]  /*3b60*/  FMUL R91, R86, R91 ;  /* 0x0000005b565b7220 */ /* 0x010fe20000400000 */
[----:B------:R-:W-:Y:S01]  /*3b70*/  LEA R28, R28, R70, 0xd ;  /* 0x000000461c1c7211 */ /* 0x000fe200078e68ff */
[----:B------:R1:W-:Y:S01]  /*3b80*/  STS.128 [R46], R4 ;  /* 0x000000042e007388 */ /* 0x0003e20000000c00 */
[----:B------:R-:W-:Y:S01]  /*3b90*/  F2FP.BF16.F32.PACK_AB R29, R25, R24 ;  /* 0x00000018191d723e */ /* 0x000fe200000010ff */
[----:B------:R-:W-:Y:S01]  /*3ba0*/  FMUL R35, R32, R91 ;  /* 0x0000005b20237220 */ /* 0x000fe20000400000 */
[----:B------:R-:W-:Y:S01]  /*3bb0*/  F2FP.BF16.F32.PACK_AB R25, R53, R52 ;  /* 0x000000343519723e */ /* 0x000fe200000010ff */
[----:B------:R-:W-:Y:S01]  /*3bc0*/  STS.128 [R45], R8 ;  /* 0x000000082d007388 */ /* 0x000fe20000000c00 */
[----:B---3--:R-:W-:Y:S01]  /*3bd0*/  FMUL R92, R85, R92 ;  /* 0x0000005c555c7220 */ /* 0x008fe20000400000 */
[----:B------:R-:W-:-:S02]  /*3be0*/  F2FP.BF16.F32.PACK_AB R24, R67, R80 ;  /* 0x000000504318723e */ /* 0x000fc400000010ff */
[----:B------:R2:W-:Y:S01]  /*3bf0*/  STS.128 [R44], R12 ;  /* 0x0000000c2c007388 */ /* 0x0005e20000000c00 */
[----:B------:R-:W-:Y:S01]  /*3c00*/  FMUL R32, R31, R92 ;  /* 0x0000005c1f207220 */ /* 0x000fe20000400000 */
[----:B------:R-:W-:Y:S02]  /*3c10*/  F2FP.BF16.F32.PACK_AB R31, R27, R26 ;  /* 0x0000001a1b1f723e */ /* 0x000fe400000010ff */
[----:B------:R3:W-:Y:S01]  /*3c20*/  STS.128 [R28], R16 ;  /* 0x000000101c007388 */ /* 0x0007e20000000c00 */
[----:B------:R-:W-:Y:S02]  /*3c30*/  F2FP.BF16.F32.PACK_AB R27, R37, R38 ;  /* 0x00000026251b723e */ /* 0x000fe400000010ff */
[----:B------:R-:W-:Y:S02]  /*3c40*/  F2FP.BF16.F32.PACK_AB R26, R43, R36 ;  /* 0x000000242b1a723e */ /* 0x000fe400000010ff */
[----:B-1----:R-:W-:Y:S02]  /*3c50*/  F2FP.BF16.F32.PACK_AB R7, R64, R65 ;  /* 0x000000414007723e */ /* 0x002fe400000010ff */
[----:B------:R-:W-:-:S02]  /*3c60*/  F2FP.BF16.F32.PACK_AB R6, R61, R62 ;  /* 0x0000003e3d06723e */ /* 0x000fc400000010ff */
[----:B------:R-:W-:Y:S02]  /*3c70*/  F2FP.BF16.F32.PACK_AB R5, R76, R77 ;  /* 0x0000004d4c05723e */ /* 0x000fe400000010ff */
[----:B------:R-:W-:Y:S02]  /*3c80*/  F2FP.BF16.F32.PACK_AB R4, R78, R79 ;  /* 0x0000004f4e04723e */ /* 0x000fe400000010ff */
[----:B--2---:R-:W-:Y:S02]  /*3c90*/  MOV R12, UR12 ;  /* 0x0000000c000c7c02 */ /* 0x004fe40008000f00 */
[----:B------:R-:W-:Y:S02]  /*3ca0*/  F2FP.BF16.F32.PACK_AB R11, R39, R40 ;  /* 0x00000028270b723e */ /* 0x000fe400000010ff */
[C---:B------:R-:W-:Y:S02]  /*3cb0*/  LEA R14, R12.reuse, R71, 0xd ;  /* 0x000000470c0e7211 */ /* 0x040fe400078e68ff */
[----:B------:R-:W-:-:S02]  /*3cc0*/  LEA R13, R12, R72, 0xd ;  /* 0x000000480c0d7211 */ /* 0x000fc400078e68ff */
[----:B---3--:R-:W-:Y:S01]  /*3cd0*/  F2FP.BF16.F32.PACK_AB R28, R60, R63 ;  /* 0x0000003f3c1c723e */ /* 0x008fe200000010ff */
[----:B------:R1:W-:Y:S01]  /*3ce0*/  STS.128 [R14], R4 ;  /* 0x000000040e007388 */ /* 0x0003e20000000c00 */
[----:B------:R-:W-:Y:S02]  /*3cf0*/  LEA R15, R12, R73, 0xd ;  /* 0x000000490c0f7211 */ /* 0x000fe400078e68ff */
[----:B------:R-:W-:Y:S01]  /*3d00*/  F2FP.BF16.F32.PACK_AB R10, R34, R35 ;  /* 0x00000023220a723e */ /* 0x000fe200000010ff */
[----:B------:R1:W-:Y:S01]  /*3d10*/  STS.128 [R13], R24 ;  /* 0x000000180d007388 */ /* 0x0003e20000000c00 */
[----:B------:R-:W-:Y:S02]  /*3d20*/  F2FP.BF16.F32.PACK_AB R9, R32, R33 ;  /* 0x000000212009723e */ /* 0x000fe400000010ff */
[----:B------:R-:W-:Y:S01]  /*3d30*/  F2FP.BF16.F32.PACK_AB R8, R41, R42 ;  /* 0x0000002a2908723e */ /* 0x000fe200000010ff */
[----:B------:R1:W-:Y:S01]  /*3d40*/  STS.128 [R15], R28 ;  /* 0x0000001c0f007388 */ /* 0x0003e20000000c00 */
[----:B------:R-:W-:-:S05]  /*3d50*/  LEA R12, R12, R74, 0xd ;  /* 0x0000004a0c0c7211 */ /* 0x000fca00078e68ff */
[----:B------:R1:W-:Y:S01]  /*3d60*/  STS.128 [R12], R8 ;  /* 0x000000080c007388 */ /* 0x0003e20000000c00 */
[----:B------:R2:W-:Y:S06]  /*3d70*/  MEMBAR.ALL.CTA ;  /* 0x0000000000007992 */ /* 0x0005ec0000008000 */
[----:B--2---:R-:W2:Y:S02]  /*3d80*/  FENCE.VIEW.ASYNC.S ;  /* 0x00000000000073c6 */ /* 0x004ea40000000000 */
[----:B--2---:R-:W-:Y:S06]  /*3d90*/  BAR.SYNC.DEFER_BLOCKING 0x1, 0x80 ;  /* 0x0042000000007b1d */ /* 0x004fec0000010000 */
[----:B------:R-:W-:Y:S05]  /*3da0*/  BRA.U UP0, `(.L_x_48) ;  /* 0x0000000100687547 */ /* 0x000fea000b800000 */
[----:B------:R-:W2:Y:S01]  /*3db0*/  S2UR UR4, SR_CgaCtaId ;  /* 0x00000000000479c3 */ /* 0x000ea20000008800 */
[----:B------:R-:W-:Y:S01]  /*3dc0*/  USHF.L.U32 UR8, UR8, 0xc, URZ ;  /* 0x0000000c08087899 */ /* 0x000fe200080006ff */
[----:B------:R-:W-:Y:S01]  /*3dd0*/  UMOV UR14, 0x400 ;  /* 0x00000400000e7882 */ /* 0x000fe20000000000 */
[----:B------:R-:W-:Y:S02]  /*3de0*/  USHF.L.U32 UR6, UR6, 0xc, URZ ;  /* 0x0000000c06067899 */ /* 0x000fe400080006ff */
[----:B------:R-:W-:Y:S02]  /*3df0*/  USHF.L.U32 UR12, UR12, 0xc, URZ ;  /* 0x0000000c0c0c7899 */ /* 0x000fe400080006ff */
[----:B------:R-:W-:Y:S02]  /*3e00*/  UIADD3 UR42, UP1, UPT, UR32, 0x140, URZ ;  /* 0x00000140202a7890 */ /* 0x000fe4000ff3e0ff */
[----:B------:R-:W-:Y:S02]  /*3e10*/  UIADD3 UR8, UPT, UPT, UR8, UR8, URZ ;  /* 0x0000000808087290 */ /* 0x000fe4000fffe0ff */
[----:B------:R-:W-:-:S02]  /*3e20*/  UIADD3 UR6, UPT, UPT, UR6, UR6, URZ ;  /* 0x0000000606067290 */ /* 0x000fc4000fffe0ff */
[----:B------:R-:W-:Y:S02]  /*3e30*/  UIADD3 UR40, UP0, UPT, UR32, 0x1c0, URZ ;  /* 0x000001c020287890 */ /* 0x000fe4000ff1e0ff */
[----:B------:R-:W-:Y:S02]  /*3e40*/  UIADD3.X UR43, UPT, UPT, URZ, UR33, URZ, UP1, !UPT ;  /* 0x00000021ff2b7290 */ /* 0x000fe40008ffe4ff */
[----:B------:R-:W-:Y:S02]  /*3e50*/  UIADD3 UR5, UPT, UPT, UR9, 0x20, URZ ;  /* 0x0000002009057890 */ /* 0x000fe4000fffe0ff */
[----:B------:R-:W-:Y:S01]  /*3e60*/  UIADD3.X UR41, UPT, UPT, URZ, UR33, URZ, UP0, !UPT ;  /* 0x00000021ff297290 */ /* 0x000fe200087fe4ff */
[----:B--2---:R-:W-:-:S04]  /*3e70*/  MOV R0, UR4 ;  /* 0x0000000400007c02 */ /* 0x004fc80008000f00 */
[----:B------:R-:W-:-:S13]  /*3e80*/  R2UR UR4, R0 ;  /* 0x00000000000472ca */ /* 0x000fda00000e0000 */
[----:B------:R-:W-:-:S03]  /*3e90*/  ULEA UR4, UR4, UR14, 0x18 ;  /* 0x0000000e04047291 */ /* 0x000fc6000f8ec0ff */
[----:B------:R-:W-:Y:S01]  /*3ea0*/  UMOV UR14, UR10 ;  /* 0x0000000a000e7c82 */ /* 0x000fe20008000000 */
[----:B------:R-:W-:Y:S02]  /*3eb0*/  UIADD3 UR12, UPT, UPT, UR4, UR12, UR12 ;  /* 0x0000000c040c7290 */ /* 0x000fe4000fffe00c */
[----:B------:R-:W-:Y:S02]  /*3ec0*/  UIADD3 UR8, UPT, UPT, UR8, 0x400, UR4 ;  /* 0x0000040008087890 */ /* 0x000fe4000fffe004 */
[----:B------:R-:W-:Y:S02]  /*3ed0*/  UIADD3 UR4, UPT, UPT, UR6, 0x400, UR4 ;  /* 0x0000040006047890 */ /* 0x000fe4000fffe004 */
[----:B------:R-:W-:Y:S01]  /*3ee0*/  UIADD3 UR12, UPT, UPT, UR12, 0x8400, URZ ;  /* 0x000084000c0c7890 */ /* 0x000fe2000fffe0ff */
[----:B------:R-:W-:-:S04]  /*3ef0*/  UMOV UR6, UR10 ;  /* 0x0000000a00067c82 */ /* 0x000fc80008000000 */
[----:B------:R2:W-:Y:S02]  /*3f00*/  UTMASTG.2D [UR8], [UR42], desc[URZ] ;  /* 0x0000ff082a0073b5 */ /* 0x0005e40008009000 */
[----:B------:R2:W-:Y:S02]  /*3f10*/  UTMASTG.2D [UR4], [UR42], desc[URZ] ;  /* 0x0000ff042a0073b5 */ /* 0x0005e40008009000 */
[----:B------:R2:W-:Y:S01]  /*3f20*/  UTMASTG.2D [UR12], [UR40], desc[URZ] ;  /* 0x0000ff0c280073b5 */ /* 0x0005e20008009000 */
[----:B------:R0:W-:Y:S01]  /*3f30*/  UTMACMDFLUSH ;  /* 0x00000000000079b7 */ /* 0x0001e20000000000 */
[----:B--2---:R-:W-:-:S04]  /*3f40*/  DEPBAR.LE SB0, 0x3 ;  /* 0x000080c00000791a */ /* 0x004fc80000000000 */
.L_x_48:
[----:B------:R-:W-:Y:S01]  /*3f50*/  BAR.SYNC.DEFER_BLOCKING 0x1, 0x80 ;  /* 0x0042000000007b1d */ /* 0x000fe20000010000 */
[----:B------:R-:W-:Y:S02]  /*3f60*/  UIADD3 UR5, UPT, UPT, UR36, -0x1, URZ ;  /* 0xffffffff24057890 */ /* 0x000fe4000fffe0ff */
[----:B------:R-:W-:Y:S02]  /*3f70*/  UIADD3 UR4, UPT, UPT, UR36, 0x2, URZ ;  /* 0x0000000224047890 */ /* 0x000fe4000fffe0ff */
[----:B------:R-:W-:Y:S02]  /*3f80*/  UISETP.GE.U32.AND UP0, UPT, UR5, 0x6, UPT ;  /* 0x000000060500788c */ /* 0x000fe4000bf06070 */
[----:B------:R-:W-:Y:S02]  /*3f90*/  UIADD3 UR38, UPT, UPT, UR38, 0x40, URZ ;  /* 0x0000004026267890 */ /* 0x000fe4000fffe0ff */
[----:B------:R-:W-:Y:S02]  /*3fa0*/  UIADD3 UR37, UPT, UPT, UR37, 0x1, URZ ;  /* 0x0000000125257890 */ /* 0x000fe4000fffe0ff */
[----:B------:R-:W-:-:S02]  /*3fb0*/  UIADD3 UR35, UPT, UPT, UR35, 0x2, URZ ;  /* 0x0000000223237890 */ /* 0x000fc4000fffe0ff */
[----:B------:R-:W-:Y:S02]  /*3fc0*/  UIADD3 UR13, UPT, UPT, UR13, 0x20, URZ ;  /* 0x000000200d0d7890 */ /* 0x000fe4000fffe0ff */
[----:B------:R-:W-:Y:S01]  /*3fd0*/  UIADD3 UR9, UPT, UPT, UR9, 0x40, URZ ;  /* 0x0000004009097890 */ /* 0x000fe2000fffe0ff */
[----:B------:R-:W-:Y:S01]  /*3fe0*/  UMOV UR36, UR4 ;  /* 0x0000000400247c82 */ /* 0x000fe20008000000 */
[----:B------:R-:W-:Y:S10]  /*3ff0*/  BRA.U !UP0, `(.L_x_49) ;  /* 0xffffffe508f47547 */ /* 0x000ff4000b83ffff */
[----:B------:R-:W2:Y:S01]  /*4000*/  LDCU.64 UR4, c[0x0][0x5c0] ;  /* 0x0000b800ff0477ac */ /* 0x000ea20008000a00 */
[----:B------:R-:W-:Y:S01]  /*4010*/  UIADD3 UR7, UPT, UPT, UR31, UR7, URZ ;  /* 0x000000071f077290 */ /* 0x000fe2000fffe0ff */
[----:B------:R-:W-:Y:S01]  /*4020*/  ELECT P0, URZ, PT ;  /* 0x0000000000ff782f */ /* 0x000fe20003800000 */
[----:B------:R-:W-:Y:S02]  /*4030*/  UIADD3 UR26, UPT, UPT, UR26, 0x60, URZ ;  /* 0x000000601a1a7890 */ /* 0x000fe4000fffe0ff */
[----:B------:R-:W-:Y:S02]  /*4040*/  UIADD3 UR28, UPT, UPT, UR28, 0x1, URZ ;  /* 0x000000011c1c7890 */ /* 0x000fe4000fffe0ff */
[----:B------:R-:W-:Y:S02]  /*4050*/  UPRMT UR26, UR27, 0x654, UR26 ;  /* 0x000006541b1a7896 */ /* 0x000fe4000800001a */
[----:B------:R-:W-:Y:S02]  /*4060*/  UISETP.NE.AND UP0, UPT, UR28, 0x2, UPT ;  /* 0x000000021c00788c */ /* 0x000fe4000bf05270 */
[----:B------:R-:W-:-:S02]  /*4070*/  UIADD3 UR29, UPT, UPT, UR29, 0x1, URZ ;  /* 0x000000011d1d7890 */ /* 0x000fc4000fffe0ff */
[----:B--2---:R-:W-:Y:S02]  /*4080*/  UIMAD.WIDE.U32 UR8, UR7, UR5, URZ ;  /* 0x00000005070872a5 */ /* 0x004fe4000f8e00ff */
[----:B-1----:R-:W-:Y:S01]  /*4090*/  @P0 IMAD.MOV.U32 R4, RZ, RZ, 0x1 ;  /* 0x00000001ff040424 */ /* 0x002fe200078e00ff */
[----:B------:R-:W1:Y:S03]  /*40a0*/  LDCU UR5, c[0x0][0x5d0] ;  /* 0x0000ba00ff0577ac */ /* 0x000e660008000800 */
[----:B------:R2:W-:Y:S01]  /*40b0*/  @P0 SYNCS.ARRIVE.TRANS64.RED.ART0 RZ, [UR26], R4 ;  /* 0x00000004ffff09a7 */ /* 0x0005e2000850041a */
[----:B------:R-:W-:Y:S02]  /*40c0*/  UIADD3 UR6, UPT, UPT, UR7, -UR9, URZ ;  /* 0x8000000907067290 */ /* 0x000fe4000fffe0ff */
[----:B------:R-:W-:Y:S02]  /*40d0*/  USEL UR28, UR28, URZ, UP0 ;  /* 0x000000ff1c1c7287 */ /* 0x000fe40008000000 */
[----:B------:R-:W-:-:S04]  /*40e0*/  USHF.R.U32.HI UR6, URZ, UR20, UR6 ;  /* 0x00000014ff067299 */ /* 0x000fc80008011606 */
[----:B------:R-:W-:-:S04]  /*40f0*/  UIADD3 UR6, UPT, UPT, UR9, UR6, URZ ;  /* 0x0000000609067290 */ /* 0x000fc8000fffe0ff */
[----:B------:R-:W-:-:S04]  /*4100*/  USHF.R.U32.HI UR8, URZ, UR19, UR6 ;  /* 0x00000013ff087299 */ /* 0x000fc80008011606 */
[----:B------:R-:W-:-:S04]  /*4110*/  UIADD3 UR8, UPT, UPT, -UR8, URZ, URZ ;  /* 0x000000ff08087290 */ /* 0x000fc8000fffe1ff */
[----:B------:R-:W-:-:S04]  /*4120*/  UIMAD UR8, UR4, UR8, UR7 ;  /* 0x00000008040872a4 */ /* 0x000fc8000f8e0207 */
[----:B-1----:R-:W-:Y:S01]  /*4130*/  UIMAD.WIDE.U32 UR12, UR8, UR5, URZ ;  /* 0x00000005080c72a5 */ /* 0x002fe2000f8e00ff */
[----:B------:R-:W1:Y:S06]  /*4140*/  LDCU.64 UR4, c[0x0][0x5d8] ;  /* 0x0000bb00ff0477ac */ /* 0x000e6c0008000a00 */
[----:B------:R-:W-:Y:S02]  /*4150*/  UMOV UR9, UR13 ;  /* 0x0000000d00097c82 */ /* 0x000fe40008000000 */
[----:B------:R-:W-:-:S04]  /*4160*/  UIADD3 UR6, UPT, UPT, UR8, -UR9, URZ ;  /* 0x8000000908067290 */ /* 0x000fc8000fffe0ff */
[----:B------:R-:W-:-:S04]  /*4170*/  USHF.R.U32.HI UR6, URZ, UR18, UR6 ;  /* 0x00000012ff067299 */ /* 0x000fc80008011606 */
[----:B------:R-:W-:-:S04]  /*4180*/  UIADD3 UR6, UPT, UPT, UR9, UR6, URZ ;  /* 0x0000000609067290 */ /* 0x000fc8000fffe0ff */
[----:B------:R-:W-:-:S04]  /*4190*/  USHF.R.U32.HI UR6, URZ, UR15, UR6 ;  /* 0x0000000fff067299 */ /* 0x000fc80008011606 */
[----:B-1----:R-:W-:-:S07]  /*41a0*/  UIMAD.WIDE.U32 UR12, UR6, UR5, URZ ;  /* 0x00000005060c72a5 */ /* 0x002fce000f8e00ff */
[----:B------:R-:W-:Y:S02]  /*41b0*/  UMOV UR9, UR13 ;  /* 0x0000000d00097c82 */ /* 0x000fe40008000000 */
[----:B------:R-:W-:-:S04]  /*41c0*/  UIADD3 UR5, UPT, UPT, UR6, -UR9, URZ ;  /* 0x8000000906057290 */ /* 0x000fc8000fffe0ff */
[----:B------:R-:W-:-:S04]  /*41d0*/  USHF.R.U32.HI UR5, URZ, UR17, UR5 ;  /* 0x00000011ff057299 */ /* 0x000fc80008011605 */
[----:B------:R-:W-:-:S04]  /*41e0*/  UIADD3 UR9, UPT, UPT, UR9, UR5, URZ ;  /* 0x0000000509097290 */ /* 0x000fc8000fffe0ff */
[----:B------:R-:W-:-:S03]  /*41f0*/  USHF.R.U32.HI UR9, URZ, UR16, UR9 ;  /* 0x00000010ff097299 */ /* 0x000fc60008011609 */
[----:B------:R-:W1:Y:S01]  /*4200*/  LDCU UR5, c[0x0][0x5cc] ;  /* 0x0000b980ff0577ac */ /* 0x000e620008000800 */
[----:B------:R-:W-:-:S04]  /*4210*/  UIADD3 UR9, UPT, UPT, -UR9, URZ, URZ ;  /* 0x000000ff09097290 */ /* 0x000fc8000fffe1ff */
[----:B------:R-:W-:Y:S02]  /*4220*/  UIMAD UR4, UR4, UR9, UR6 ;  /* 0x00000009040472a4 */ /* 0x000fe4000f8e0206 */
[----:B------:R-:W-:Y:S02]  /*4230*/  USEL UR9, URZ, 0x1, UP0 ;  /* 0x00000001ff097887 */ /* 0x000fe40008000000 */
[----:B------:R-:W-:Y:S02]  /*4240*/  UISETP.GE.AND UP0, UPT, UR7, 0x100, UPT ;  /* 0x000001000700788c */ /* 0x000fe4000bf06270 */
[----:B------:R-:W-:Y:S02]  /*4250*/  UIADD3 UR6, UPT, UPT, -UR6, URZ, URZ ;  /* 0x000000ff06067290 */ /* 0x000fe4000fffe1ff */
[----:B------:R-:W-:Y:S02]  /*4260*/  LOP3.LUT R2, R2, UR9, RZ, 0x3c, !PT ;  /* 0x0000000902027c12 */ /* 0x000fe4000f8e3cff */
[----:B-1----:R-:W-:-:S03]  /*4270*/  UIMAD UR6, UR5, UR6, UR8 ;  /* 0x00000006050672a4 */ /* 0x002fc6000f8e0208 */
[----:B--2---:R-:W-:Y:S09]  /*4280*/  BRA.U !UP0, `(.L_x_50) ;  /* 0xffffffe108f07547 */ /* 0x004ff2000b83ffff */
.L_x_46:
[----:B------:R-:W-:-:S09]  /*4290*/  UISETP.NE.AND UP0, UPT, UR23, URZ, UPT ;  /* 0x000000ff1700728c */ /* 0x000fd2000bf05270 */
[----:B------:R-:W-:Y:S05]  /*42a0*/  BRA.U UP0, `(.L_x_51) ;  /* 0x0000000100207547 */ /* 0x000fea000b800000 */
[----:B------:R-:W1:Y:S01]  /*42b0*/  S2UR UR4, SR_CgaCtaId ;  /* 0x00000000000479c3 */ /* 0x000e620000008800 */
[----:B------:R-:W-:Y:S01]  /*42c0*/  ELECT P0, URZ, PT ;  /* 0x0000000000ff782f */ /* 0x000fe20003800000 */
[----:B------:R-:W-:-:S06]  /*42d0*/  IMAD.MOV.U32 R2, RZ, RZ, 0x1 ;  /* 0x00000001ff027424 */ /* 0x000fcc00078e00ff */
[----:B------:R-:W-:Y:S06]  /*42e0*/  UVIRTCOUNT.DEALLOC.SMPOOL 0x80 ;  /* 0x000000800000784c */ /* 0x000fec0000000000 */
[----:B------:R-:W-:Y:S01]  /*42f0*/  @P0 MOV R3, 0x40 ;  /* 0x0000004000030802 */ /* 0x000fe20000000f00 */
[----:B-1----:R-:W-:-:S05]  /*4300*/  @P0 IMAD.U32 R0, RZ, RZ, UR4 ;  /* 0x00000004ff000e24 */ /* 0x002fca000f8e00ff */
[----:B------:R-:W-:-:S05]  /*4310*/  @P0 LEA R3, R0, R3, 0x18 ;  /* 0x0000000300030211 */ /* 0x000fca00078ec0ff */
[----:B------:R1:W-:Y:S02]  /*4320*/  @P0 STS.U8 [R3], R2 ;  /* 0x0000000203000388 */ /* 0x0003e40000000000 */
.L_x_51:
[----:B------:R-:W-:Y:S06]  /*4330*/  BAR.SYNC.DEFER_BLOCKING 0x1, 0x80 ;  /* 0x0042000000007b1d */ /* 0x000fec0000010000 */
[----:B------:R-:W-:Y:S05]  /*4340*/  BRA.U UP0, `(.L_x_52) ;  /* 0x0000000100c47547 */ /* 0x000fea000b800000 */
[----:B-1----:R-:W1:Y:S01]  /*4350*/  S2R R3, SR_CgaCtaId ;  /* 0x0000000000037919 */ /* 0x002e620000008800 */
[----:B------:R-:W-:Y:S02]  /*4360*/  MOV R2, 0x400 ;  /* 0x0000040000027802 */ /* 0x000fe40000000f00 */
[----:B------:R-:W-:Y:S01]  /*4370*/  LOP3.LUT R4, R0, 0x1, RZ, 0x3c, !PT ;  /* 0x0000000100047812 */ /* 0x000fe200078e3cff */
[----:B------:R-:W-:Y:S01]  /*4380*/  IMAD.MOV.U32 R0, RZ, RZ, 0x1 ;  /* 0x00000001ff007424 */ /* 0x000fe200078e00ff */
[----:B-1----:R-:W-:-:S05]  /*4390*/  LEA R2, R3, R2, 0x18 ;  /* 0x0000000203027211 */ /* 0x002fca00078ec0ff */
[----:B------:R-:W-:-:S05]  /*43a0*/  VIADD R5, R2, 0x70 ;  /* 0x0000007002057836 */ /* 0x000fca0000000000 */
[----:B------:R-:W-:-:S04]  /*43b0*/  PRMT R5, R4, 0x654, R5 ;  /* 0x0000065404057816 */ /* 0x000fc80000000005 */
[----:B------:R1:W-:Y:S01]  /*43c0*/  SYNCS.ARRIVE.TRANS64.RED.ART0 RZ, [R5+URZ], R0 ;  /* 0x0000000005ff79a7 */ /* 0x0003e200085004ff */
[----:B------:R-:W2:Y:S02]  /*43d0*/  SYNCS.PHASECHK.TRANS64.TRYWAIT P0, [R2+URZ+0x70], RZ ;  /* 0x000070ff020075a7 */ /* 0x000ea400080011ff */
[----:B-12---:R-:W-:Y:S05]  /*43e0*/  @!P0 BRA `(.L_x_53) ;  /* 0x0000000400848947 */ /* 0x006fea0003800000 */
.L_x_67:
[----:B------:R-:W-:Y:S01]  /*43f0*/  NOP ;  /* 0x0000000000007918 */ /* 0x000fe20000000000 */
[----:B------:R-:W-:Y:S01]  /*4400*/  MOV R0, 0x50 ;  /* 0x0000005000007802 */ /* 0x000fe20000000f00 */
[----:B------:R-:W-:Y:S01]  /*4410*/  ULOP3.LUT UR8, UR11, 0xffff, URZ, 0xc0, !UPT ;  /* 0x0000ffff0b087892 */ /* 0x000fe2000f8ec0ff */
[----:B------:R-:W-:Y:S02]  /*4420*/  UMOV UR5, 0x1 ;  /* 0x0000000100057882 */ /* 0x000fe40000000000 */
[----:B------:R-:W-:Y:S01]  /*4430*/  LEA R3, R3, R0, 0x18 ;  /* 0x0000000003037211 */ /* 0x000fe200078ec0ff */
[----:B------:R-:W-:Y:S01]  /*4440*/  USHF.R.U32.HI UR8, URZ, 0x5, UR8 ;  /* 0x00000005ff087899 */ /* 0x000fe20008011608 */
[----:B------:R-:W-:-:S03]  /*4450*/  UMOV UR4, 0xffff ;  /* 0x0000ffff00047882 */ /* 0x000fc60000000000 */
[----:B------:R-:W2:Y:S01]  /*4460*/  LDS R0, [R3] ;  /* 0x0000000003007984 */ /* 0x000ea20000000800 */
[----:B------:R-:W-:Y:S02]  /*4470*/  UIADD3 UR7, UPT, UPT, UR8, 0x10, URZ ;  /* 0x0000001008077890 */ /* 0x000fe4000fffe0ff */
[----:B------:R-:W-:Y:S02]  /*4480*/  USHF.L.U32 UR4, UR4, UR8, URZ ;  /* 0x0000000804047299 */ /* 0x000fe400080006ff */
[----:B------:R-:W-:-:S04]  /*4490*/  USHF.L.U32 UR7, UR5, UR7, URZ ;  /* 0x0000000705077299 */ /* 0x000fc800080006ff */
[----:B------:R-:W-:-:S04]  /*44a0*/  ULOP3.LUT UR7, UR7, UR4, URZ, 0xfc, !UPT ;  /* 0x0000000407077292 */ /* 0x000fc8000f8efcff */
[----:B------:R-:W-:Y:S01]  /*44b0*/  ULOP3.LUT UR5, UR7, 0xffff, URZ, 0xc0, !UPT ;  /* 0x0000ffff07057892 */ /* 0x000fe2000f8ec0ff */
[----:B--2---:R-:W-:-:S13]  /*44c0*/  R2UR UR6, R0 ;  /* 0x00000000000672ca */ /* 0x004fda00000e0000 */
[----:B------:R-:W-:-:S04]  /*44d0*/  ULOP3.LUT UR4, UR7, 0xffff, UR6, 0x80, !UPT ;  /* 0x0000ffff07047892 */ /* 0x000fc8000f8e8006 */
[----:B------:R-:W-:-:S09]  /*44e0*/  UISETP.NE.AND UP0, UPT, UR4, UR5, UPT ;  /* 0x000000050400728c */ /* 0x000fd2000bf05270 */
[----:B------:R-:W-:Y:S05]  /*44f0*/  BRA.U UP0, `(.L_x_54) ;  /* 0x00000001004c7547 */ /* 0x000fea000b800000 */
[----:B------:R-:W-:Y:S02]  /*4500*/  USHF.R.U32.HI UR4, URZ, 0x10, UR7 ;  /* 0x00000010ff047899 */ /* 0x000fe40008011607 */
[----:B------:R-:W-:-:S04]  /*4510*/  USHF.R.U32.HI UR5, URZ, 0x10, UR6 ;  /* 0x00000010ff057899 */ /* 0x000fc80008011606 */
[----:B------:R-:W-:-:S04]  /*4520*/  ULOP3.LUT UR5, UR5, UR4, URZ, 0xc0, !UPT ;  /* 0x0000000405057292 */ /* 0x000fc8000f8ec0ff */
[----:B------:R-:W-:-:S09]  /*4530*/  UISETP.NE.AND UP0, UPT, UR5, UR4, UPT ;  /* 0x000000040500728c */ /* 0x000fd2000bf05270 */
[----:B------:R-:W-:Y:S05]  /*4540*/  BRA.U UP0, `(.L_x_55) ;  /* 0x00000001002c7547 */ /* 0x000fea000b800000 */
[----:B-1----:R-:W1:Y:S01]  /*4550*/  S2R R2, SR_LANEID ;  /* 0x0000000000027919 */ /* 0x002e620000000000 */
[----:B------:R-:W-:Y:S01]  /*4560*/  ULOP3.LUT UR7, URZ, UR7, URZ, 0x33, !UPT ;  /* 0x00000007ff077292 */ /* 0x000fe2000f8e33ff */
[----:B------:R-:W-:Y:S02]  /*4570*/  VOTEU.ANY UR5, UPT, PT ;  /* 0x0000000000057886 */ /* 0x000fe400038e0100 */
[----:B------:R-:W-:-:S03]  /*4580*/  UFLO.U32 UR5, UR5 ;  /* 0x00000005000572bd */ /* 0x000fc600080e0000 */
[----:B------:R-:W-:-:S04]  /*4590*/  IMAD.U32 R0, RZ, RZ, UR7 ;  /* 0x00000007ff007e24 */ /* 0x000fc8000f8e00ff */
[----:B------:R-:W2:Y:S02]  /*45a0*/  REDUX UR4, R0 ;  /* 0x00000000000473c4 */ /* 0x000ea40000000000 */
[----:B------:R3:W-:Y:S01]  /*45b0*/  UTCATOMSWS.AND URZ, UR7 ;  /* 0x0000000700ff79e3 */ /* 0x0007e20008000000 */
[----:B-1----:R-:W-:Y:S02]  /*45c0*/  ISETP.EQ.U32.AND P0, PT, R2, UR5, PT ;  /* 0x0000000502007c0c */ /* 0x002fe4000bf02070 */
[----:B--2---:R-:W-:-:S11]  /*45d0*/  MOV R2, UR4 ;  /* 0x0000000400027c02 */ /* 0x004fd60008000f00 */
[----:B------:R3:W-:Y:S01]  /*45e0*/  @P0 ATOMS.AND RZ, [R3], R2 ;  /* 0x0000000203ff038c */ /* 0x0007e20002800000 */
[----:B------:R-:W-:Y:S05]  /*45f0*/  BRA `(.L_x_56) ;  /* 0x0000000000147947 */ /* 0x000fea0003800000 */
.L_x_55:
[----:B-1----:R-:W-:Y:S02]  /*4600*/  MOV R2, 0x4620 ;  /* 0x0000462000027802 */ /* 0x002fe40000000f00 */
[----:B------:R-:W-:Y:S05]  /*4610*/  CALL.REL.NOINC `($__internal_0_$__cuda_sm10x_tcgen05_guardrail_trap_col_being_dealloced_not_returned_by_alloc) ;  /* 0x00000004000c7944 */ /* 0x000fea0003c00000 */
[----:B------:R-:W-:Y:S05]  /*4620*/  BRA `(.L_x_56) ;  /* 0x0000000000087947 */ /* 0x000fea0003800000 */
.L_x_54:
[----:B-1----:R-:W-:Y:S02]  /*4630*/  MOV R2, 0x4650 ;  /* 0x0000465000027802 */ /* 0x002fe40000000f00 */
[----:B------:R-:W-:Y:S05]  /*4640*/  CALL.REL.NOINC `($__internal_2_$__cuda_sm10x_tcgen05_guardrail_trap_unallocated_columns_being_dealloced) ;  /* 0x0000000400187944 */ /* 0x000fea0003c00000 */
.L_x_56:
[----:B------:R-:W-:Y:S01]  /*4650*/  NOP ;  /* 0x0000000000007918 */ /* 0x000fe20000000000 */
.L_x_52:
[----:B------:R-:W-:-:S04]  /*4660*/  DEPBAR.LE SB0, 0x0 ;  /* 0x000080000000791a */ /* 0x000fc80000000000 */
[----:B---3--:R-:W-:Y:S05]  /*4670*/  EXIT ;  /* 0x000000000000794d */ /* 0x008fea0003800000 */
.L_x_19:
[----:B------:R-:W-:Y:S02]  /*4680*/  MOV R2, UR4 ;  /* 0x0000000400027c02 */ /* 0x000fe40008000f00 */
[----:B------:R-:W-:Y:S02]  /*4690*/  MOV R3, UR4 ;  /* 0x0000000400037c02 */ /* 0x000fe40008000f00 */
[----:B------:R-:W-:-:S07]  /*46a0*/  MOV R0, UR9 ;  /* 0x0000000900007c02 */ /* 0x000fce0008000f00 */
.L_x_57:
[----:B-1----:R1:W2:Y:S02]  /*46b0*/  SYNCS.PHASECHK.TRANS64.TRYWAIT P0, [R0+URZ+0x28], R3 ;  /* 0x00002803000075a7 */ /* 0x0022a400080011ff */
[----:B--2---:R-:W-:Y:S05]  /*46c0*/  @!P0 NANOSLEEP.SYNCS 0x989680 ;  /* 0x009896800000895d */ /* 0x004fea0003900000 */
[----:B------:R-:W2:Y:S02]  /*46d0*/  @!P0 SYNCS.PHASECHK.TRANS64 P0, [R0+URZ+0x28], R3 ;  /* 0x00002803000085a7 */ /* 0x000ea400080010ff */
[----:B--2---:R-:W-:Y:S05]  /*46e0*/  @!P0 BRA `(.L_x_57) ;  /* 0xfffffffc00f08947 */ /* 0x004fea000383ffff */
[----:B------:R-:W-:Y:S05]  /*46f0*/  BRA `(.L_x_18) ;  /* 0xffffffc400387947 */ /* 0x000fea000383ffff */
.L_x_23:
[----:B------:R-:W-:Y:S02]  /*4700*/  MOV R2, UR6 ;  /* 0x0000000600027c02 */ /* 0x000fe40008000f00 */
[----:B------:R-:W-:Y:S02]  /*4710*/  MOV R3, UR6 ;  /* 0x0000000600037c02 */ /* 0x000fe40008000f00 */
[----:B------:R-:W-:-:S07]  /*4720*/  MOV R0, UR5 ;  /* 0x0000000500007c02 */ /* 0x000fce0008000f00 */
.L_x_58:
[----:B-1----:R1:W5:Y:S02]  /*4730*/  SYNCS.PHASECHK.TRANS64.TRYWAIT P0, [R0+URZ+0x28], R3 ;  /* 0x00002803000075a7 */ /* 0x00236400080011ff */
[----:B-----5:R-:W-:Y:S05]  /*4740*/  @!P0 NANOSLEEP.SYNCS 0x989680 ;  /* 0x009896800000895d */ /* 0x020fea0003900000 */
[----:B------:R-:W5:Y:S02]  /*4750*/  @!P0 SYNCS.PHASECHK.TRANS64 P0, [R0+URZ+0x28], R3 ;  /* 0x00002803000085a7 */ /* 0x000f6400080010ff */
[----:B-----5:R-:W-:Y:S05]  /*4760*/  @!P0 BRA `(.L_x_58) ;  /* 0xfffffffc00f08947 */ /* 0x020fea000383ffff */
[----:B------:R-:W-:Y:S05]  /*4770*/  BRA `(.L_x_59) ;  /* 0xffffffc800607947 */ /* 0x000fea000383ffff */
.L_x_27:
[----:B------:R-:W-:Y:S02]  /*4780*/  MOV R0, UR7 ;  /* 0x0000000700007c02 */ /* 0x000fe40008000f00 */
[----:B------:R-:W-:-:S07]  /*4790*/  MOV R3, R2 ;  /* 0x0000000200037202 */ /* 0x000fce0000000f00 */
.L_x_60:
[----:B-1----:R1:W4:Y:S02]  /*47a0*/  SYNCS.PHASECHK.TRANS64.TRYWAIT P0, [R0+URZ+0x60], R3 ;  /* 0x00006003000075a7 */ /* 0x00232400080011ff */
[----:B----4-:R-:W-:Y:S05]  /*47b0*/  @!P0 NANOSLEEP.SYNCS 0x989680 ;  /* 0x009896800000895d */ /* 0x010fea0003900000 */
[----:B------:R-:W4:Y:S02]  /*47c0*/  @!P0 SYNCS.PHASECHK.TRANS64 P0, [R0+URZ+0x60], R3 ;  /* 0x00006003000085a7 */ /* 0x000f2400080010ff */
[----:B----4-:R-:W-:Y:S05]  /*47d0*/  @!P0 BRA `(.L_x_60) ;  /* 0xfffffffc00f08947 */ /* 0x010fea000383ffff */
[----:B------:R-:W-:Y:S05]  /*47e0*/  BRA `(.L_x_26) ;  /* 0xffffffcc00587947 */ /* 0x000fea000383ffff */
.L_x_30:
[----:B------:R-:W-:Y:S02]  /*47f0*/  MOV R2, UR11 ;  /* 0x0000000b00027c02 */ /* 0x000fe40008000f00 */
[----:B------:R-:W-:Y:S02]  /*4800*/  MOV R3, UR11 ;  /* 0x0000000b00037c02 */ /* 0x000fe40008000f00 */
[----:B------:R-:W-:Y:S07]  /*4810*/  MOV R0, UR5 ;  /* 0x0000000500007c02 */ /* 0x000fee0008000f00 */
.L_x_61:
[----:B-1----:R1:W4:Y:S02]  /*4820*/  SYNCS.PHASECHK.TRANS64.TRYWAIT P0, [R0+URZ], R3 ;  /* 0x00000003000075a7 */ /* 0x00232400080011ff */
[----:B----4-:R-:W-:Y:S05]  /*4830*/  @!P0 NANOSLEEP.SYNCS 0x989680 ;  /* 0x009896800000895d */ /* 0x010fea0003900000 */
[----:B------:R-:W4:Y:S02]  /*4840*/  @!P0 SYNCS.PHASECHK.TRANS64 P0, [R0+URZ], R3 ;  /* 0x00000003000085a7 */ /* 0x000f2400080010ff */
[----:B----4-:R-:W-:Y:S05]  /*4850*/  @!P0 BRA `(.L_x_61) ;  /* 0xfffffffc00f08947 */ /* 0x010fea000383ffff */
[----:B------:R-:W-:Y:S05]  /*4860*/  BRA `(.L_x_29) ;  /* 0xffffffcc009c7947 */ /* 0x000fea000383ffff */
.L_x_34:
[----:B------:R-:W-:-:S07]  /*4870*/  MOV R3, R2 ;  /* 0x0000000200037202 */ /* 0x000fce0000000f00 */
.L_x_62:
[----:B-1----:R1:W5:Y:S02]  /*4880*/  SYNCS.PHASECHK.TRANS64.TRYWAIT P0, [R0+URZ+0x60], R3 ;  /* 0x00006003000075a7 */ /* 0x00236400080011ff */
[----:B-----5:R-:W-:Y:S05]  /*4890*/  @!P0 NANOSLEEP.SYNCS 0x989680 ;  /* 0x009896800000895d */ /* 0x020fea0003900000 */
[----:B------:R-:W5:Y:S02]  /*48a0*/  @!P0 SYNCS.PHASECHK.TRANS64 P0, [R0+URZ+0x60], R3 ;  /* 0x00006003000085a7 */ /* 0x000f6400080010ff */
[----:B-----5:R-:W-:Y:S05]  /*48b0*/  @!P0 BRA `(.L_x_62) ;  /* 0xfffffffc00f08947 */ /* 0x020fea000383ffff */
[----:B------:R-:W-:Y:S05]  /*48c0*/  BRA `(.L_x_24) ;  /* 0xffffffd0005c7947 */ /* 0x000fea000383ffff */
.L_x_42:
[----:B------:R-:W-:-:S07]  /*48d0*/  MOV R15, R14 ;  /* 0x0000000e000f7202 */ /* 0x000fce0000000f00 */
.L_x_63:
[----:B-1----:R1:W2:Y:S02]  /*48e0*/  SYNCS.PHASECHK.TRANS64.TRYWAIT P0, [R0+URZ], R15 ;  /* 0x0000000f000075a7 */ /* 0x0022a400080011ff */
[----:B--2---:R-:W-:Y:S05]  /*48f0*/  @!P0 NANOSLEEP.SYNCS 0x989680 ;  /* 0x009896800000895d */ /* 0x004fea0003900000 */
[----:B------:R-:W2:Y:S02]  /*4900*/  @!P0 SYNCS.PHASECHK.TRANS64 P0, [R0+URZ], R15 ;  /* 0x0000000f000085a7 */ /* 0x000ea400080010ff */
[----:B--2---:R-:W-:Y:S05]  /*4910*/  @!P0 BRA `(.L_x_63) ;  /* 0xfffffffc00f08947 */ /* 0x004fea000383ffff */
[----:B------:R-:W-:Y:S05]  /*4920*/  BRA `(.L_x_41) ;  /* 0xffffffd4000c7947 */ /* 0x000fea000383ffff */
.L_x_45:
[----:B------:R-:W-:-:S07]  /*4930*/  MOV R11, R10 ;  /* 0x0000000a000b7202 */ /* 0x000fce0000000f00 */
.L_x_64:
[----:B-1----:R1:W2:Y:S02]  /*4940*/  SYNCS.PHASECHK.TRANS64.TRYWAIT P0, [R8+URZ], R11 ;  /* 0x0000000b080075a7 */ /* 0x0022a400080011ff */
[----:B--2---:R-:W-:Y:S05]  /*4950*/  @!P0 NANOSLEEP.SYNCS 0x989680 ;  /* 0x009896800000895d */ /* 0x004fea0003900000 */
[----:B------:R-:W2:Y:S02]  /*4960*/  @!P0 SYNCS.PHASECHK.TRANS64 P0, [R8+URZ], R11 ;  /* 0x0000000b080085a7 */ /* 0x000ea400080010ff */
[----:B--2---:R-:W-:Y:S05]  /*4970*/  @!P0 BRA `(.L_x_64) ;  /* 0xfffffffc00f08947 */ /* 0x004fea000383ffff */
[----:B------:R-:W-:Y:S05]  /*4980*/  BRA `(.L_x_44) ;  /* 0xffffffd400747947 */ /* 0x000fea000383ffff */
.L_x_47:
[----:B------:R-:W-:Y:S02]  /*4990*/  MOV R4, UR26 ;  /* 0x0000001a00047c02 */ /* 0x000fe40008000f00 */
[----:B------:R-:W-:-:S07]  /*49a0*/  MOV R7, R6 ;  /* 0x0000000600077202 */ /* 0x000fce0000000f00 */
.L_x_65:
[----:B-1----:R1:W2:Y:S02]  /*49b0*/  SYNCS.PHASECHK.TRANS64.TRYWAIT P0, [R4+URZ+0x50], R7 ;  /* 0x00005007040075a7 */ /* 0x0022a400080011ff */
[----:B--2---:R-:W-:Y:S05]  /*49c0*/  @!P0 NANOSLEEP.SYNCS 0x989680 ;  /* 0x009896800000895d */ /* 0x004fea0003900000 */
[----:B------:R-:W2:Y:S02]  /*49d0*/  @!P0 SYNCS.PHASECHK.TRANS64 P0, [R4+URZ+0x50], R7 ;  /* 0x00005007040085a7 */ /* 0x000ea400080010ff */
[----:B--2---:R-:W-:Y:S05]  /*49e0*/  @!P0 BRA `(.L_x_65) ;  /* 0xfffffffc00f08947 */ /* 0x004fea000383ffff */
[----:B------:R-:W-:Y:S05]  /*49f0*/  BRA `(.L_x_66) ;  /* 0xffffffdc006c7947 */ /* 0x000fea000383ffff */
.L_x_53:
[----:B-1----:R1:W2:Y:S02]  /*4a00*/  SYNCS.PHASECHK.TRANS64.TRYWAIT P0, [R2+URZ+0x70], RZ ;  /* 0x000070ff020075a7 */ /* 0x0022a400080011ff */
[----:B--2---:R-:W-:Y:S05]  /*4a10*/  @!P0 NANOSLEEP.SYNCS 0x989680 ;  /* 0x009896800000895d */ /* 0x004fea0003900000 */
[----:B------:R-:W2:Y:S02]  /*4a20*/  @!P0 SYNCS.PHASECHK.TRANS64 P0, [R2+URZ+0x70], RZ ;  /* 0x000070ff020085a7 */ /* 0x000ea400080010ff */
[----:B--2---:R-:W-:Y:S05]  /*4a30*/  @!P0 BRA `(.L_x_53) ;  /* 0xfffffffc00f08947 */ /* 0x004fea000383ffff */
[----:B------:R-:W-:Y:S05]  /*4a40*/  BRA `(.L_x_67) ;  /* 0xfffffff800687947 */ /* 0x000fea000383ffff */
        .weak           $__internal_0_$__cuda_sm10x_tcgen05_guardrail_trap_col_being_dealloced_not_returned_by_alloc
        .type           $__internal_0_$__cuda_sm10x_tcgen05_guardrail_trap_col_being_dealloced_not_returned_by_alloc,@function
        .size           $__internal_0_$__cuda_sm10x_tcgen05_guardrail_trap_col_being_dealloced_not_returned_by_alloc,($__internal_1_$__cuda_sm10x_tcgen05_guardrail_trap_phase_invalid_during_alloc - $__internal_0_$__cuda_sm10x_tcgen05_guardrail_trap_col_being_dealloced_not_returned_by_alloc)
$__internal_0_$__cuda_sm10x_tcgen05_guardrail_trap_col_being_dealloced_not_returned_by_alloc:
[----:B------:R-:W-:Y:S05]  /*4a50*/  BPT.TRAP 0x1 ;  /* 0x000000040000795c */ /* 0x000fea0000300000 */
[----:B------:R-:W-:-:S04]  /*4a60*/  HFMA2 R3, -RZ, RZ, 0, 0 ;  /* 0x00000000ff037431 */ /* 0x000fc800000001ff */
[----:B------:R-:W-:Y:S05]  /*4a70*/  RET.REL.NODEC R2 `(kernel_cutlass_kernel_cudnngemm_swigludense_gemm_persistent_swigluPersistentDenseGemmKernel_object_at__TiledMMA_ThrLayoutVMNK21111000_PermutationMNK____MMAAtom_ThrID21_ShapeMNK25625616_TV_0) ;  /* 0xffffffb402607950 */ /* 0x000fea0003c3ffff */
        .weak           $__internal_1_$__cuda_sm10x_tcgen05_guardrail_trap_phase_invalid_during_alloc
        .type           $__internal_1_$__cuda_sm10x_tcgen05_guardrail_trap_phase_invalid_during_alloc,@function
        .size           $__internal_1_$__cuda_sm10x_tcgen05_guardrail_trap_phase_invalid_during_alloc,($__internal_2_$__cuda_sm10x_tcgen05_guardrail_trap_unallocated_columns_being_dealloced - $__internal_1_$__cuda_sm10x_tcgen05_guardrail_trap_phase_invalid_during_alloc)
$__internal_1_$__cuda_sm10x_tcgen05_guardrail_trap_phase_invalid_during_alloc:
[----:B------:R-:W-:Y:S05]  /*4a80*/  BPT.TRAP 0x1 ;  /* 0x000000040000795c */ /* 0x000fea0000300000 */
[----:B------:R-:W-:-:S04]  /*4a90*/  MOV R3, 0x0 ;  /* 0x0000000000037802 */ /* 0x000fc80000000f00 */
[----:B------:R-:W-:Y:S05]  /*4aa0*/  RET.REL.NODEC R2 `(kernel_cutlass_kernel_cudnngemm_swigludense_gemm_persistent_swigluPersistentDenseGemmKernel_object_at__TiledMMA_ThrLayoutVMNK21111000_PermutationMNK____MMAAtom_ThrID21_ShapeMNK25625616_TV_0) ;  /* 0xffffffb402547950 */ /* 0x000fea0003c3ffff */
        .weak           $__internal_2_$__cuda_sm10x_tcgen05_guardrail_trap_unallocated_columns_being_dealloced
        .type           $__internal_2_$__cuda_sm10x_tcgen05_guardrail_trap_unallocated_columns_being_dealloced,@function
        .size           $__internal_2_$__cuda_sm10x_tcgen05_guardrail_trap_unallocated_columns_being_dealloced,(.L_x_71 - $__internal_2_$__cuda_sm10x_tcgen05_guardrail_trap_unallocated_columns_being_dealloced)
$__internal_2_$__cuda_sm10x_tcgen05_guardrail_trap_unallocated_columns_being_dealloced:
[----:B------:R-:W-:Y:S05]  /*4ab0*/  BPT.TRAP 0x1 ;  /* 0x000000040000795c */ /* 0x000fea0000300000 */
[----:B------:R-:W-:-:S04]  /*4ac0*/  HFMA2 R3, -RZ, RZ, 0, 0 ;  /* 0x00000000ff037431 */ /* 0x000fc800000001ff */
[----:B------:R-:W-:Y:S05]  /*4ad0*/  RET.REL.NODEC R2 `(kernel_cutlass_kernel_cudnngemm_swigludense_gemm_persistent_swigluPersistentDenseGemmKernel_object_at__TiledMMA_ThrLayoutVMNK21111000_PermutationMNK____MMAAtom_ThrID21_ShapeMNK25625616_TV_0) ;  /* 0xffffffb402487950 */ /* 0x000fea0003c3ffff */
.L_x_68:
[----:B------:R-:W-:-:S00]  /*4ae0*/  BRA `(.L_x_68) ;  /* 0xfffffffc00fc7947 */ /* 0x000fc0000383ffff */
[----:B------:R-:W-:-:S00]  /*4af0*/  NOP ;  /* 0x0000000000007918 */ /* 0x000fc00000000000 */
        /* <DEDUP_REMOVED lines=8> */
.L_x_71:


//--------------------- .nv.shared.kernel_cutlass_kernel_cudnngemm_swigludense_gemm_persistent_swigluPersistentDenseGemmKernel_object_at__TiledMMA_ThrLayoutVMNK21111000_PermutationMNK____MMAAtom_ThrID21_ShapeMNK25625616_TV_0 --------------------------
	.section	.nv.shared.kernel_cutlass_kernel_cudnngemm_swigludense_gemm_persistent_swigluPersistentDenseGemmKernel_object_at__TiledMMA_ThrLayoutVMNK21111000_PermutationMNK____MMAAtom_ThrID21_ShapeMNK25625616_TV_0,"aw",@nobits
	.sectionflags	@""
	.align	1024
	.zero		1024


//--------------------- .nv.shared.reserved.0     --------------------------
	.section	.nv.shared.reserved.0,"aw",@nobits
	.align	8
	.weak		__nv_reservedSMEM_offset_0_alias
	.size		__nv_reservedSMEM_offset_0_alias, 0, 64
	.other		__nv_reservedSMEM_offset_0_alias,@"STO_CUDA_RESERVED_SHARED STV_DEFAULT"
__nv_reservedSMEM_offset_0_alias:
	.zero		0
.nv.shared.reserved.0:
	.zero		64
	.weak		__nv_reservedSMEM_allocation_phase
	.type		__nv_reservedSMEM_allocation_phase,@object
	.size		__nv_reservedSMEM_allocation_phase,(.L_0 - __nv_reservedSMEM_allocation_phase)
__nv_reservedSMEM_allocation_phase:
	.zero		1
.L_0:
	.zero		7
	.weak		__nv_reservedSMEM_devtool_atexit_pc
	.type		__nv_reservedSMEM_devtool_atexit_pc,@object
	.size		__nv_reservedSMEM_devtool_atexit_pc,(__nv_reservedSMEM_allocation_mask - __nv_reservedSMEM_devtool_atexit_pc)
__nv_reservedSMEM_devtool_atexit_pc:
	.zero		8
	.weak		__nv_reservedSMEM_allocation_mask
	.type		__nv_reservedSMEM_allocation_mask,@object
	.size		__nv_reservedSMEM_allocation_mask,(.L_2 - __nv_reservedSMEM_allocation_mask)
__nv_reservedSMEM_allocation_mask:
	.zero		4
.L_2:
	.zero		4
	.weak		__nv_reservedSMEM_tmem_allocation_pipeline_mbarrier
	.type		__nv_reservedSMEM_tmem_allocation_pipeline_mbarrier,@object
	.size		__nv_reservedSMEM_tmem_allocation_pipeline_mbarrier,(__nv_reservedSMEM_tmem_allocation_pipeline_mbarrier_parity - __nv_reservedSMEM_tmem_allocation_pipeline_mbarrier)
__nv_reservedSMEM_tmem_allocation_pipeline_mbarrier:
	.zero		8
	.weak		__nv_reservedSMEM_tmem_allocation_pipeline_mbarrier_parity
	.type		__nv_reservedSMEM_tmem_allocation_pipeline_mbarrier_parity,@object
	.size		__nv_reservedSMEM_tmem_allocation_pipeline_mbarrier_parity,(.L_4 - __nv_reservedSMEM_tmem_allocation_pipeline_mbarrier_parity)
__nv_reservedSMEM_tmem_allocation_pipeline_mbarrier_parity:
	.zero		4
.L_4:


//--------------------- .nv.constant0.kernel_cutlass_kernel_cudnngemm_swigludense_gemm_persistent_swigluPersistentDenseGemmKernel_object_at__TiledMMA_ThrLayoutVMNK21111000_PermutationMNK____MMAAtom_ThrID21_ShapeMNK25625616_TV_0 --------------------------
	.section	.nv.constant0.kernel_cutlass_kernel_cudnngemm_swigludense_gemm_persistent_swigluPersistentDenseGemmKernel_object_at__TiledMMA_ThrLayoutVMNK21111000_PermutationMNK____MMAAtom_ThrID21_ShapeMNK25625616_TV_0,"a",@progbits
	.sectionflags	@""
	.align	4
.nv.constant0.kernel_cutlass_kernel_cudnngemm_swigludense_gemm_persistent_swigluPersistentDenseGemmKernel_object_at__TiledMMA_ThrLayoutVMNK21111000_PermutationMNK____MMAAtom_ThrID21_ShapeMNK25625616_TV_0:
	.zero		1512


//--------------------- SYMBOLS --------------------------

	.type		.nv.reservedSmem.offset0,@object
	.size		.nv.reservedSmem.offset0,0x4
	.type		.nv.reservedSmem.cap,@object
	.size		.nv.reservedSmem.cap,0x4
